//
// Generated by NVIDIA NVVM Compiler
//
// Compiler Build ID: CL-36424714
// Cuda compilation tools, release 13.0, V13.0.88
// Based on NVVM 20.0.0
//

.version 9.0
.target sm_100
.address_size 64

	// .globl	_Z9KmeansGPUiiP5pointS0_
.global .align 1 .u8 flag = 1;

.visible .entry _Z9KmeansGPUiiP5pointS0_(
	.param .u32 _Z9KmeansGPUiiP5pointS0__param_0,
	.param .u32 _Z9KmeansGPUiiP5pointS0__param_1,
	.param .u64 .ptr .align 1 _Z9KmeansGPUiiP5pointS0__param_2,
	.param .u64 .ptr .align 1 _Z9KmeansGPUiiP5pointS0__param_3
)
{
	.reg .pred 	%p<32>;
	.reg .b16 	%rs<6>;
	.reg .b32 	%r<81>;
	.reg .b32 	%f<141>;
	.reg .b64 	%rd<23>;

	ld.param.u32 	%r27, [_Z9KmeansGPUiiP5pointS0__param_0];
	ld.param.u32 	%r28, [_Z9KmeansGPUiiP5pointS0__param_1];
	ld.param.u64 	%rd8, [_Z9KmeansGPUiiP5pointS0__param_2];
	ld.param.u64 	%rd7, [_Z9KmeansGPUiiP5pointS0__param_3];
	cvta.to.global.u64 	%rd1, %rd8;
	mov.u32 	%r29, %ctaid.x;
	mov.u32 	%r30, %ntid.x;
	mov.u32 	%r31, %tid.y;
	mad.lo.s32 	%r32, %r29, %r30, %r31;
	mov.u32 	%r33, %ctaid.y;
	mov.u32 	%r34, %ntid.y;
	mov.u32 	%r35, %tid.x;
	mad.lo.s32 	%r36, %r33, %r34, %r35;
	mov.u32 	%r37, %nctaid.x;
	mul.lo.s32 	%r38, %r37, %r30;
	mad.lo.s32 	%r1, %r38, %r32, %r36;
	ld.global.u8 	%rs1, [flag];
	setp.eq.s16 	%p1, %rs1, 0;
	@%p1 bra 	$L__BB0_25;
	cvta.to.global.u64 	%rd9, %rd7;
	mul.wide.s32 	%rd10, %r1, 12;
	add.s64 	%rd11, %rd9, %rd10;
	add.s64 	%rd2, %rd11, 8;
	add.s64 	%rd3, %rd1, %rd10;
	cvt.rn.f32.s32 	%f1, %r28;
	and.b32  	%r2, %r27, 7;
	add.s32 	%r3, %r2, -1;
	and.b32  	%r4, %r27, 3;
	and.b32  	%r5, %r27, 2147483640;
	and.b32  	%r6, %r27, 1;
	add.s64 	%rd4, %rd1, 48;
$L__BB0_2:
	setp.ge.s32 	%p2, %r1, %r28;
	mov.b16 	%rs2, 0;
	st.global.u8 	[flag], %rs2;
	bar.sync 	0;
	@%p2 bra 	$L__BB0_17;
	setp.lt.s32 	%p3, %r27, 1;
	ld.global.u32 	%r7, [%rd2];
	mov.u32 	%r80, %r7;
	@%p3 bra 	$L__BB0_15;
	setp.lt.u32 	%p4, %r27, 8;
	ld.global.f32 	%f2, [%rd2+-8];
	ld.global.f32 	%f3, [%rd2+-4];
	mov.f32 	%f138, 0f4E6E6B28;
	mov.b32 	%r75, 0;
	mov.u32 	%r80, %r7;
	@%p4 bra 	$L__BB0_7;
	mov.f32 	%f138, 0f4E6E6B28;
	mov.b32 	%r69, 0;
	mov.u64 	%rd22, %rd4;
	mov.u32 	%r80, %r7;
$L__BB0_6:
	.pragma "nounroll";
	ld.global.f32 	%f13, [%rd22+-48];
	ld.global.f32 	%f14, [%rd22+-44];
	sub.f32 	%f15, %f2, %f13;
	sub.f32 	%f16, %f3, %f14;
	mul.f32 	%f17, %f16, %f16;
	fma.rn.f32 	%f18, %f15, %f15, %f17;
	sqrt.rn.f32 	%f19, %f18;
	setp.lt.f32 	%p5, %f19, %f138;
	selp.f32 	%f20, %f19, %f138, %p5;
	selp.b32 	%r42, %r69, %r80, %p5;
	ld.global.f32 	%f21, [%rd22+-36];
	ld.global.f32 	%f22, [%rd22+-32];
	sub.f32 	%f23, %f2, %f21;
	sub.f32 	%f24, %f3, %f22;
	mul.f32 	%f25, %f24, %f24;
	fma.rn.f32 	%f26, %f23, %f23, %f25;
	sqrt.rn.f32 	%f27, %f26;
	setp.lt.f32 	%p6, %f27, %f20;
	selp.f32 	%f28, %f27, %f20, %p6;
	add.s32 	%r43, %r69, 1;
	selp.b32 	%r44, %r43, %r42, %p6;
	ld.global.f32 	%f29, [%rd22+-24];
	ld.global.f32 	%f30, [%rd22+-20];
	sub.f32 	%f31, %f2, %f29;
	sub.f32 	%f32, %f3, %f30;
	mul.f32 	%f33, %f32, %f32;
	fma.rn.f32 	%f34, %f31, %f31, %f33;
	sqrt.rn.f32 	%f35, %f34;
	setp.lt.f32 	%p7, %f35, %f28;
	selp.f32 	%f36, %f35, %f28, %p7;
	add.s32 	%r45, %r69, 2;
	selp.b32 	%r46, %r45, %r44, %p7;
	ld.global.f32 	%f37, [%rd22+-12];
	ld.global.f32 	%f38, [%rd22+-8];
	sub.f32 	%f39, %f2, %f37;
	sub.f32 	%f40, %f3, %f38;
	mul.f32 	%f41, %f40, %f40;
	fma.rn.f32 	%f42, %f39, %f39, %f41;
	sqrt.rn.f32 	%f43, %f42;
	setp.lt.f32 	%p8, %f43, %f36;
	selp.f32 	%f44, %f43, %f36, %p8;
	add.s32 	%r47, %r69, 3;
	selp.b32 	%r48, %r47, %r46, %p8;
	ld.global.f32 	%f45, [%rd22];
	ld.global.f32 	%f46, [%rd22+4];
	sub.f32 	%f47, %f2, %f45;
	sub.f32 	%f48, %f3, %f46;
	mul.f32 	%f49, %f48, %f48;
	fma.rn.f32 	%f50, %f47, %f47, %f49;
	sqrt.rn.f32 	%f51, %f50;
	setp.lt.f32 	%p9, %f51, %f44;
	selp.f32 	%f52, %f51, %f44, %p9;
	add.s32 	%r49, %r69, 4;
	selp.b32 	%r50, %r49, %r48, %p9;
	ld.global.f32 	%f53, [%rd22+12];
	ld.global.f32 	%f54, [%rd22+16];
	sub.f32 	%f55, %f2, %f53;
	sub.f32 	%f56, %f3, %f54;
	mul.f32 	%f57, %f56, %f56;
	fma.rn.f32 	%f58, %f55, %f55, %f57;
	sqrt.rn.f32 	%f59, %f58;
	setp.lt.f32 	%p10, %f59, %f52;
	selp.f32 	%f60, %f59, %f52, %p10;
	add.s32 	%r51, %r69, 5;
	selp.b32 	%r52, %r51, %r50, %p10;
	ld.global.f32 	%f61, [%rd22+24];
	ld.global.f32 	%f62, [%rd22+28];
	sub.f32 	%f63, %f2, %f61;
	sub.f32 	%f64, %f3, %f62;
	mul.f32 	%f65, %f64, %f64;
	fma.rn.f32 	%f66, %f63, %f63, %f65;
	sqrt.rn.f32 	%f67, %f66;
	setp.lt.f32 	%p11, %f67, %f60;
	selp.f32 	%f68, %f67, %f60, %p11;
	add.s32 	%r53, %r69, 6;
	selp.b32 	%r54, %r53, %r52, %p11;
	ld.global.f32 	%f69, [%rd22+36];
	ld.global.f32 	%f70, [%rd22+40];
	sub.f32 	%f71, %f2, %f69;
	sub.f32 	%f72, %f3, %f70;
	mul.f32 	%f73, %f72, %f72;
	fma.rn.f32 	%f74, %f71, %f71, %f73;
	sqrt.rn.f32 	%f75, %f74;
	setp.lt.f32 	%p12, %f75, %f68;
	selp.f32 	%f138, %f75, %f68, %p12;
	add.s32 	%r55, %r69, 7;
	selp.b32 	%r80, %r55, %r54, %p12;
	add.s64 	%rd22, %rd22, 96;
	add.s32 	%r69, %r69, 8;
	setp.ne.s32 	%p13, %r69, %r5;
	mov.u32 	%r75, %r5;
	@%p13 bra 	$L__BB0_6;
$L__BB0_7:
	setp.eq.s32 	%p14, %r2, 0;
	@%p14 bra 	$L__BB0_15;
	setp.lt.u32 	%p15, %r3, 3;
	@%p15 bra 	$L__BB0_10;
	mul.wide.u32 	%rd12, %r75, 12;
	add.s64 	%rd13, %rd1, %rd12;
	ld.global.f32 	%f76, [%rd13];
	ld.global.f32 	%f77, [%rd13+4];
	sub.f32 	%f78, %f2, %f76;
	sub.f32 	%f79, %f3, %f77;
	mul.f32 	%f80, %f79, %f79;
	fma.rn.f32 	%f81, %f78, %f78, %f80;
	sqrt.rn.f32 	%f82, %f81;
	setp.lt.f32 	%p16, %f82, %f138;
	selp.f32 	%f83, %f82, %f138, %p16;
	selp.b32 	%r57, %r75, %r80, %p16;
	add.s32 	%r58, %r75, 1;
	ld.global.f32 	%f84, [%rd13+12];
	ld.global.f32 	%f85, [%rd13+16];
	sub.f32 	%f86, %f2, %f84;
	sub.f32 	%f87, %f3, %f85;
	mul.f32 	%f88, %f87, %f87;
	fma.rn.f32 	%f89, %f86, %f86, %f88;
	sqrt.rn.f32 	%f90, %f89;
	setp.lt.f32 	%p17, %f90, %f83;
	selp.f32 	%f91, %f90, %f83, %p17;
	selp.b32 	%r59, %r58, %r57, %p17;
	add.s32 	%r60, %r75, 2;
	ld.global.f32 	%f92, [%rd13+24];
	ld.global.f32 	%f93, [%rd13+28];
	sub.f32 	%f94, %f2, %f92;
	sub.f32 	%f95, %f3, %f93;
	mul.f32 	%f96, %f95, %f95;
	fma.rn.f32 	%f97, %f94, %f94, %f96;
	sqrt.rn.f32 	%f98, %f97;
	setp.lt.f32 	%p18, %f98, %f91;
	selp.f32 	%f99, %f98, %f91, %p18;
	selp.b32 	%r61, %r60, %r59, %p18;
	add.s32 	%r62, %r75, 3;
	ld.global.f32 	%f100, [%rd13+36];
	ld.global.f32 	%f101, [%rd13+40];
	sub.f32 	%f102, %f2, %f100;
	sub.f32 	%f103, %f3, %f101;
	mul.f32 	%f104, %f103, %f103;
	fma.rn.f32 	%f105, %f102, %f102, %f104;
	sqrt.rn.f32 	%f106, %f105;
	setp.lt.f32 	%p19, %f106, %f99;
	selp.f32 	%f138, %f106, %f99, %p19;
	selp.b32 	%r80, %r62, %r61, %p19;
	add.s32 	%r75, %r75, 4;
$L__BB0_10:
	setp.eq.s32 	%p20, %r4, 0;
	@%p20 bra 	$L__BB0_15;
	setp.eq.s32 	%p21, %r4, 1;
	@%p21 bra 	$L__BB0_13;
	mul.wide.u32 	%rd14, %r75, 12;
	add.s64 	%rd15, %rd1, %rd14;
	ld.global.f32 	%f107, [%rd15];
	ld.global.f32 	%f108, [%rd15+4];
	sub.f32 	%f109, %f2, %f107;
	sub.f32 	%f110, %f3, %f108;
	mul.f32 	%f111, %f110, %f110;
	fma.rn.f32 	%f112, %f109, %f109, %f111;
	sqrt.rn.f32 	%f113, %f112;
	setp.lt.f32 	%p22, %f113, %f138;
	selp.f32 	%f114, %f113, %f138, %p22;
	selp.b32 	%r64, %r75, %r80, %p22;
	add.s32 	%r65, %r75, 1;
	ld.global.f32 	%f115, [%rd15+12];
	ld.global.f32 	%f116, [%rd15+16];
	sub.f32 	%f117, %f2, %f115;
	sub.f32 	%f118, %f3, %f116;
	mul.f32 	%f119, %f118, %f118;
	fma.rn.f32 	%f120, %f117, %f117, %f119;
	sqrt.rn.f32 	%f121, %f120;
	setp.lt.f32 	%p23, %f121, %f114;
	selp.f32 	%f138, %f121, %f114, %p23;
	selp.b32 	%r80, %r65, %r64, %p23;
	add.s32 	%r75, %r75, 2;
$L__BB0_13:
	setp.eq.s32 	%p24, %r6, 0;
	@%p24 bra 	$L__BB0_15;
	mul.wide.u32 	%rd16, %r75, 12;
	add.s64 	%rd17, %rd1, %rd16;
	ld.global.f32 	%f122, [%rd17];
	ld.global.f32 	%f123, [%rd17+4];
	sub.f32 	%f124, %f2, %f122;
	sub.f32 	%f125, %f3, %f123;
	mul.f32 	%f126, %f125, %f125;
	fma.rn.f32 	%f127, %f124, %f124, %f126;
	sqrt.rn.f32 	%f128, %f127;
	setp.lt.f32 	%p25, %f128, %f138;
	selp.b32 	%r80, %r75, %r80, %p25;
$L__BB0_15:
	setp.eq.s32 	%p26, %r80, %r7;
	@%p26 bra 	$L__BB0_17;
	mov.b16 	%rs3, 1;
	st.global.u8 	[flag], %rs3;
	st.global.u32 	[%rd2], %r80;
$L__BB0_17:
	bar.sync 	0;
	ld.global.u8 	%rs4, [flag];
	setp.eq.s16 	%p27, %rs4, 0;
	@%p27 bra 	$L__BB0_25;
	setp.ge.s32 	%p28, %r1, %r27;
	@%p28 bra 	$L__BB0_20;
	mov.b32 	%r66, 0;
	st.global.u32 	[%rd3], %r66;
	st.global.u32 	[%rd3+4], %r66;
$L__BB0_20:
	setp.ge.s32 	%p29, %r1, %r28;
	bar.sync 	0;
	@%p29 bra 	$L__BB0_22;
	ld.global.u32 	%r67, [%rd2];
	mul.wide.s32 	%rd18, %r67, 12;
	add.s64 	%rd19, %rd1, %rd18;
	ld.global.f32 	%f129, [%rd2+-8];
	atom.global.add.f32 	%f130, [%rd19], %f129;
	ld.global.u32 	%r68, [%rd2];
	mul.wide.s32 	%rd20, %r68, 12;
	add.s64 	%rd21, %rd1, %rd20;
	ld.global.f32 	%f131, [%rd2+-4];
	atom.global.add.f32 	%f132, [%rd21+4], %f131;
$L__BB0_22:
	setp.ge.s32 	%p30, %r1, %r27;
	bar.sync 	0;
	@%p30 bra 	$L__BB0_24;
	ld.global.f32 	%f133, [%rd3];
	div.rn.f32 	%f134, %f133, %f1;
	st.global.f32 	[%rd3], %f134;
	ld.global.f32 	%f135, [%rd3+4];
	div.rn.f32 	%f136, %f135, %f1;
	st.global.f32 	[%rd3+4], %f136;
$L__BB0_24:
	bar.sync 	0;
	ld.global.u8 	%rs5, [flag];
	setp.ne.s16 	%p31, %rs5, 0;
	@%p31 bra 	$L__BB0_2;
$L__BB0_25:
	ret;

}


// ===== COMPILED SASS (sm_100) =====

	.target	sm_100

	.elftype	@"ET_EXEC"


//--------------------- .note.nv.tkinfo           --------------------------
	.section	.note.nv.tkinfo,"",@"SHT_NOTE"
	.sectionflags	@"SHF_NOTE_NV_TKINFO"
	.tkinfo
        /*0018*/ 	.word	0x00000002
        /*0030*/ 	.string	""
        /*0030*/ 	.string	"ptxas"
        /*0030*/ 	.string	"Cuda compilation tools, release 13.0, V13.0.88"
        /*0030*/ 	.string	"Build cuda_13.0.r13.0/compiler.36424714_0"
        /*0030*/ 	.string	"-arch sm_100 -m 64 "



//--------------------- .note.nv.cuinfo           --------------------------
	.section	.note.nv.cuinfo,"",@"SHT_NOTE"
	.sectionflags	@"SHF_NOTE_NV_CUINFO"
        /*0018*/ 	.short	0x0002
        /*001a*/ 	.short	0x0064
        /*001c*/ 	.short	0x0082
	.zero		2


//--------------------- .nv.info                  --------------------------
	.section	.nv.info,"",@"SHT_CUDA_INFO"
	.align	4


	//----- nvinfo : EIATTR_REGCOUNT
	.align		4
        /*0000*/ 	.byte	0x04, 0x2f
        /*0002*/ 	.short	(.L_2 - .L_1)
	.align		4
.L_1:
        /*0004*/ 	.word	index@(_Z9KmeansGPUiiP5pointS0_)
        /*0008*/ 	.word	0x0000001b


	//----- nvinfo : EIATTR_FRAME_SIZE
	.align		4
.L_2:
        /*000c*/ 	.byte	0x04, 0x11
        /*000e*/ 	.short	(.L_4 - .L_3)
	.align		4
.L_3:
        /*0010*/ 	.word	index@($__internal_1_$__cuda_sm3x_div_rn_noftz_f32_slowpath)
        /*0014*/ 	.word	0x00000000


	//----- nvinfo : EIATTR_FRAME_SIZE
	.align		4
.L_4:
        /*0018*/ 	.byte	0x04, 0x11
        /*001a*/ 	.short	(.L_6 - .L_5)
	.align		4
.L_5:
        /*001c*/ 	.word	index@($__internal_0_$__cuda_sm20_sqrt_rn_f32_slowpath)
        /*0020*/ 	.word	0x00000000


	//----- nvinfo : EIATTR_FRAME_SIZE
	.align		4
.L_6:
        /*0024*/ 	.byte	0x04, 0x11
        /*0026*/ 	.short	(.L_8 - .L_7)
	.align		4
.L_7:
        /*0028*/ 	.word	index@(_Z9KmeansGPUiiP5pointS0_)
        /*002c*/ 	.word	0x00000000


	//----- nvinfo : EIATTR_MIN_STACK_SIZE
	.align		4
.L_8:
        /*0030*/ 	.byte	0x04, 0x12
        /*0032*/ 	.short	(.L_10 - .L_9)
	.align		4
.L_9:
        /*0034*/ 	.word	index@(_Z9KmeansGPUiiP5pointS0_)
        /*0038*/ 	.word	0x00000000
.L_10:


//--------------------- .nv.compat                --------------------------
	.section	.nv.compat,"",@"SHT_CUDA_COMPAT_INFO"
	.align	4
        /*0000*/ 	.byte	0x02, 0x09, 0x00, 0x00, 0x02, 0x02, 0x01, 0x00, 0x02, 0x05, 0x05, 0x00, 0x03, 0x07, 0x01, 0x01
        /*0010*/ 	.byte	0x02, 0x03, 0x00, 0x00, 0x02, 0x06, 0x01, 0x00, 0x04, 0x0b, 0x08, 0x00, 0x01, 0x00, 0x00, 0x00
        /*0020*/ 	.byte	0x00, 0x00, 0x00, 0x00


//--------------------- .nv.info._Z9KmeansGPUiiP5pointS0_ --------------------------
	.section	.nv.info._Z9KmeansGPUiiP5pointS0_,"",@"SHT_CUDA_INFO"
	.sectionflags	@""
	.align	4


	//----- nvinfo : EIATTR_CUDA_API_VERSION
	.align		4
        /*0000*/ 	.byte	0x04, 0x37
        /*0002*/ 	.short	(.L_12 - .L_11)
.L_11:
        /*0004*/ 	.word	0x00000082


	//----- nvinfo : EIATTR_KPARAM_INFO
	.align		4
.L_12:
        /*0008*/ 	.byte	0x04, 0x17
        /*000a*/ 	.short	(.L_14 - .L_13)
.L_13:
        /*000c*/ 	.word	0x00000000
        /*0010*/ 	.short	0x0003
        /*0012*/ 	.short	0x0010
        /*0014*/ 	.byte	0x00, 0xf5, 0x21, 0x00


	//----- nvinfo : EIATTR_KPARAM_INFO
	.align		4
.L_14:
        /*0018*/ 	.byte	0x04, 0x17
        /*001a*/ 	.short	(.L_16 - .L_15)
.L_15:
        /*001c*/ 	.word	0x00000000
        /*0020*/ 	.short	0x0002
        /*0022*/ 	.short	0x0008
        /*0024*/ 	.byte	0x00, 0xf5, 0x21, 0x00


	//----- nvinfo : EIATTR_KPARAM_INFO
	.align		4
.L_16:
        /*0028*/ 	.byte	0x04, 0x17
        /*002a*/ 	.short	(.L_18 - .L_17)
.L_17:
        /*002c*/ 	.word	0x00000000
        /*0030*/ 	.short	0x0001
        /*0032*/ 	.short	0x0004
        /*0034*/ 	.byte	0x00, 0xf0, 0x11, 0x00


	//----- nvinfo : EIATTR_KPARAM_INFO
	.align		4
.L_18:
        /*0038*/ 	.byte	0x04, 0x17
        /*003a*/ 	.short	(.L_20 - .L_19)
.L_19:
        /*003c*/ 	.word	0x00000000
        /*0040*/ 	.short	0x0000
        /*0042*/ 	.short	0x0000
        /*0044*/ 	.byte	0x00, 0xf0, 0x11, 0x00


	//----- nvinfo : EIATTR_SPARSE_MMA_MASK
	.align		4
.L_20:
        /*0048*/ 	.byte	0x03, 0x50
        /*004a*/ 	.short	0x0000


	//----- nvinfo : EIATTR_MAXREG_COUNT
	.align		4
        /*004c*/ 	.byte	0x03, 0x1b
        /*004e*/ 	.short	0x00ff


	//----- nvinfo : EIATTR_NUM_BARRIERS
	.align		4
        /*0050*/ 	.byte	0x02, 0x4c
        /*0052*/ 	.byte	0x01
	.zero		1


	//----- nvinfo : EIATTR_MERCURY_ISA_VERSION
	.align		4
        /*0054*/ 	.byte	0x03, 0x5f
        /*0056*/ 	.short	0x0101


	//----- nvinfo : EIATTR_VRC_CTA_INIT_COUNT
	.align		4
        /*0058*/ 	.byte	0x02, 0x4a
	.zero		1
	.zero		1


	//----- nvinfo : EIATTR_EXIT_INSTR_OFFSETS
	.align		4
        /*005c*/ 	.byte	0x04, 0x1c
        /*005e*/ 	.short	(.L_22 - .L_21)


	//   ....[0]....
.L_21:
        /*0060*/ 	.word	0x000000b0


	//   ....[1]....
        /*0064*/ 	.word	0x00001b40


	//   ....[2]....
        /*0068*/ 	.word	0x00001f20


	//----- nvinfo : EIATTR_CRS_STACK_SIZE
	.align		4
.L_22:
        /*006c*/ 	.byte	0x04, 0x1e
        /*006e*/ 	.short	(.L_24 - .L_23)
.L_23:
        /*0070*/ 	.word	0x00000000


	//----- nvinfo : EIATTR_CBANK_PARAM_SIZE
	.align		4
.L_24:
        /*0074*/ 	.byte	0x03, 0x19
        /*0076*/ 	.short	0x0018


	//----- nvinfo : EIATTR_PARAM_CBANK
	.align		4
        /*0078*/ 	.byte	0x04, 0x0a
        /*007a*/ 	.short	(.L_26 - .L_25)
	.align		4
.L_25:
        /*007c*/ 	.word	index@(.nv.constant0._Z9KmeansGPUiiP5pointS0_)
        /*0080*/ 	.short	0x0380
        /*0082*/ 	.short	0x0018


	//----- nvinfo : EIATTR_SW_WAR
	.align		4
.L_26:
        /*0084*/ 	.byte	0x04, 0x36
        /*0086*/ 	.short	(.L_28 - .L_27)
.L_27:
        /*0088*/ 	.word	0x00000008
.L_28:


//--------------------- .nv.callgraph             --------------------------
	.section	.nv.callgraph,"",@"SHT_CUDA_CALLGRAPH"
	.align	4
	.sectionentsize	8
	.align		4
        /*0000*/ 	.word	0x00000000
	.align		4
        /*0004*/ 	.word	0xffffffff
	.align		4
        /*0008*/ 	.word	0x00000000
	.align		4
        /*000c*/ 	.word	0xfffffffe
	.align		4
        /*0010*/ 	.word	0x00000000
	.align		4
        /*0014*/ 	.word	0xfffffffd
	.align		4
        /*0018*/ 	.word	0x00000000
	.align		4
        /*001c*/ 	.word	0xfffffffc


//--------------------- .nv.constant4             --------------------------
	.section	.nv.constant4,"a",@progbits
	.align	8
	.align		8
.nv.constant4:
        /*0000*/ 	.dword	flag


//--------------------- .text._Z9KmeansGPUiiP5pointS0_ --------------------------
	.section	.text._Z9KmeansGPUiiP5pointS0_,"ax",@progbits
	.align	128
        .global         _Z9KmeansGPUiiP5pointS0_
        .type           _Z9KmeansGPUiiP5pointS0_,@function
        .size           _Z9KmeansGPUiiP5pointS0_,(.L_x_75 - _Z9KmeansGPUiiP5pointS0_)
        .other          _Z9KmeansGPUiiP5pointS0_,@"STO_CUDA_ENTRY STV_DEFAULT"
_Z9KmeansGPUiiP5pointS0_:
.text._Z9KmeansGPUiiP5pointS0_:
[----:B------:R-:W-:Y:S08]  /*0000*/  LDC R1, c[0x0][0x37c] ;  /* 0x0000df00ff017b82 */ /* 0x000ff00000000800 */
[----:B------:R-:W0:Y:S01]  /*0010*/  LDC.64 R2, c[0x4][RZ] ;  /* 0x01000000ff027b82 */ /* 0x000e220000000a00 */
[----:B------:R-:W0:Y:S02]  /*0020*/  LDCU.64 UR12, c[0x0][0x358] ;  /* 0x00006b00ff0c77ac */ /* 0x000e240008000a00 */
[----:B0-----:R-:W2:Y:S05]  /*0030*/  LDG.E.U8 R2, desc[UR12][R2.64] ;  /* 0x0000000c02027981 */ /* 0x001eaa000c1e1100 */
[----:B------:R-:W0:Y:S01]  /*0040*/  LDC R0, c[0x0][0x360] ;  /* 0x0000d800ff007b82 */ /* 0x000e220000000800 */
[----:B------:R-:W1:Y:S01]  /*0050*/  S2R R11, SR_TID.X ;  /* 0x00000000000b7919 */ /* 0x000e620000002100 */
[----:B------:R-:W3:Y:S06]  /*0060*/  S2R R9, SR_TID.Y ;  /* 0x0000000000097919 */ /* 0x000eec0000002200 */
[----:B------:R-:W4:Y:S08]  /*0070*/  LDC R8, c[0x0][0x364] ;  /* 0x0000d900ff087b82 */ /* 0x000f300000000800 */
[----:B------:R-:W0:Y:S08]  /*0080*/  S2UR UR4, SR_CTAID.X ;  /* 0x00000000000479c3 */ /* 0x000e300000002500 */
[----:B------:R-:W0:Y:S01]  /*0090*/  S2UR UR5, SR_CTAID.Y ;  /* 0x00000000000579c3 */ /* 0x000e220000002600 */
[----:B--2---:R-:W-:-:S13]  /*00a0*/  ISETP.NE.AND P0, PT, R2, RZ, PT ;  /* 0x000000ff0200720c */ /* 0x004fda0003f05270 */
[----:B01-34-:R-:W-:Y:S05]  /*00b0*/  @!P0 EXIT ;  /* 0x000000000000894d */ /* 0x01bfea0003800000 */
[----:B------:R-:W0:Y:S01]  /*00c0*/  LDCU UR6, c[0x0][0x370] ;  /* 0x00006e00ff0677ac */ /* 0x000e220008000800 */
[----:B------:R-:W1:Y:S01]  /*00d0*/  LDC.64 R6, c[0x0][0x390] ;  /* 0x0000e400ff067b82 */ /* 0x000e620000000a00 */
[----:B------:R-:W-:Y:S01]  /*00e0*/  IMAD R3, R8, UR5, R11 ;  /* 0x0000000508037c24 */ /* 0x000fe2000f8e020b */
[----:B------:R-:W2:Y:S01]  /*00f0*/  LDCU.128 UR8, c[0x0][0x380] ;  /* 0x00007000ff0877ac */ /* 0x000ea20008000c00 */
[----:B------:R-:W-:-:S05]  /*0100*/  IMAD R8, R0, UR4, R9 ;  /* 0x0000000400087c24 */ /* 0x000fca000f8e0209 */
[----:B------:R-:W3:Y:S01]  /*0110*/  LDC.64 R4, c[0x0][0x388] ;  /* 0x0000e200ff047b82 */ /* 0x000ee20000000a00 */
[----:B0-----:R-:W-:-:S04]  /*0120*/  IMAD R0, R0, UR6, RZ ;  /* 0x0000000600007c24 */ /* 0x001fc8000f8e02ff */
[----:B------:R-:W-:Y:S01]  /*0130*/  IMAD R8, R8, R0, R3 ;  /* 0x0000000008087224 */ /* 0x000fe200078e0203 */
[----:B--2---:R-:W-:Y:S01]  /*0140*/  UIADD3 UR5, UP0, UPT, UR10, 0x30, URZ ;  /* 0x000000300a057890 */ /* 0x004fe2000ff1e0ff */
[----:B------:R-:W-:Y:S01]  /*0150*/  I2FP.F32.S32 R9, UR9 ;  /* 0x0000000900097c45 */ /* 0x000fe20008201400 */
[----:B------:R-:W-:Y:S01]  /*0160*/  ULOP3.LUT UR7, UR8, 0x7, URZ, 0xc0, !UPT ;  /* 0x0000000708077892 */ /* 0x000fe2000f8ec0ff */
[C---:B-1----:R-:W-:Y:S01]  /*0170*/  IMAD.WIDE R6, R8.reuse, 0xc, R6 ;  /* 0x0000000c08067825 */ /* 0x042fe200078e0206 */
[----:B------:R-:W-:Y:S02]  /*0180*/  ULOP3.LUT UR10, UR8, 0x3, URZ, 0xc0, !UPT ;  /* 0x00000003080a7892 */ /* 0x000fe4000f8ec0ff */
[----:B------:R-:W-:Y:S02]  /*0190*/  ULOP3.LUT UR4, UR8, 0x7ffffff8, URZ, 0xc0, !UPT ;  /* 0x7ffffff808047892 */ /* 0x000fe4000f8ec0ff */
[----:B------:R-:W-:Y:S01]  /*01a0*/  UIADD3.X UR6, UPT, UPT, URZ, UR11, URZ, UP0, !UPT ;  /* 0x0000000bff067290 */ /* 0x000fe200087fe4ff */
[----:B---3--:R-:W-:Y:S01]  /*01b0*/  IMAD.WIDE R4, R8, 0xc, R4 ;  /* 0x0000000c08047825 */ /* 0x008fe200078e0204 */
[----:B------:R-:W-:-:S12]  /*01c0*/  UIADD3 UR8, UPT, UPT, UR7, -0x1, URZ ;  /* 0xffffffff07087890 */ /* 0x000fd8000fffe0ff */
.L_x_60:
[----:B0-----:R-:W0:Y:S01]  /*01d0*/  LDCU UR9, c[0x0][0x384] ;  /* 0x00007080ff0977ac */ /* 0x001e220008000800 */
[----:B------:R-:W1:Y:S01]  /*01e0*/  LDC.64 R2, c[0x4][RZ] ;  /* 0x01000000ff027b82 */ /* 0x000e620000000a00 */
[----:B------:R-:W-:Y:S01]  /*01f0*/  BSSY.RECONVERGENT B0, `(.L_x_0) ;  /* 0x0000190000007945 */ /* 0x000fe20003800200 */
[----:B0-----:R-:W-:Y:S01]  /*0200*/  ISETP.GE.AND P0, PT, R8, UR9, PT ;  /* 0x0000000908007c0c */ /* 0x001fe2000bf06270 */
[----:B-1----:R0:W-:Y:S05]  /*0210*/  STG.E.U8 desc[UR12][R2.64], RZ ;  /* 0x000000ff02007986 */ /* 0x0021ea000c10110c */
[----:B------:R-:W-:Y:S07]  /*0220*/  BAR.SYNC.DEFER_BLOCKING 0x0 ;  /* 0x0000000000007b1d */ /* 0x000fee0000010000 */
[----:B--2--5:R-:W-:Y:S05]  /*0230*/  @P0 BRA `(.L_x_1) ;  /* 0x00000018002c0947 */ /* 0x024fea0003800000 */
[----:B------:R-:W2:Y:S01]  /*0240*/  LDG.E R12, desc[UR12][R6.64+0x8] ;  /* 0x0000080c060c7981 */ /* 0x000ea2000c1e1900 */
[----:B------:R-:W1:Y:S02]  /*0250*/  LDCU UR9, c[0x0][0x380] ;  /* 0x00007000ff0977ac */ /* 0x000e640008000800 */
[----:B-1----:R-:W-:Y:S01]  /*0260*/  UISETP.GE.AND UP0, UPT, UR9, 0x1, UPT ;  /* 0x000000010900788c */ /* 0x002fe2000bf06270 */
[----:B--2---:R-:W-:-:S08]  /*0270*/  MOV R13, R12 ;  /* 0x0000000c000d7202 */ /* 0x004fd00000000f00 */
[----:B------:R-:W-:Y:S05]  /*0280*/  BRA.U !UP0, `(.L_x_2) ;  /* 0x0000001908047547 */ /* 0x000fea000b800000 */
[----:B------:R1:W5:Y:S04]  /*0290*/  LDG.E R14, desc[UR12][R6.64] ;  /* 0x0000000c060e7981 */ /* 0x000368000c1e1900 */
[----:B------:R1:W5:Y:S01]  /*02a0*/  LDG.E R15, desc[UR12][R6.64+0x4] ;  /* 0x0000040c060f7981 */ /* 0x000362000c1e1900 */
[----:B------:R-:W-:Y:S01]  /*02b0*/  UISETP.GE.U32.AND UP0, UPT, UR9, 0x8, UPT ;  /* 0x000000080900788c */ /* 0x000fe2000bf06070 */
[----:B------:R-:W-:Y:S02]  /*02c0*/  HFMA2 R16, -RZ, RZ, 25.71875, 3664 ;  /* 0x4e6e6b28ff107431 */ /* 0x000fe400000001ff */
[----:B------:R-:W-:Y:S01]  /*02d0*/  IMAD.MOV.U32 R18, RZ, RZ, RZ ;  /* 0x000000ffff127224 */ /* 0x000fe200078e00ff */
[----:B------:R-:W-:-:S05]  /*02e0*/  MOV R13, R12 ;  /* 0x0000000c000d7202 */ /* 0x000fca0000000f00 */
[----:B-1----:R-:W-:Y:S05]  /*02f0*/  BRA.U !UP0, `(.L_x_3) ;  /* 0x0000000d080c7547 */ /* 0x002fea000b800000 */
[----:B------:R-:W-:Y:S01]  /*0300*/  MOV R16, 0x4e6e6b28 ;  /* 0x4e6e6b2800107802 */ /* 0x000fe20000000f00 */
[----:B------:R-:W-:Y:S01]  /*0310*/  IMAD.MOV.U32 R18, RZ, RZ, RZ ;  /* 0x000000ffff127224 */ /* 0x000fe200078e00ff */
[----:B0-----:R-:W-:Y:S01]  /*0320*/  MOV R2, UR5 ;  /* 0x0000000500027c02 */ /* 0x001fe20008000f00 */
[----:B------:R-:W-:Y:S01]  /*0330*/  IMAD.MOV.U32 R13, RZ, RZ, R12 ;  /* 0x000000ffff0d7224 */ /* 0x000fe200078e000c */
[----:B------:R-:W-:-:S07]  /*0340*/  MOV R3, UR6 ;  /* 0x0000000600037c02 */ /* 0x000fce0008000f00 */
.L_x_28:
[----:B------:R-:W2:Y:S04]  /*0350*/  LDG.E R0, desc[UR12][R2.64+-0x2c] ;  /* 0xffffd40c02007981 */ /* 0x000ea8000c1e1900 */
[----:B------:R-:W3:Y:S01]  /*0360*/  LDG.E R11, desc[UR12][R2.64+-0x30] ;  /* 0xffffd00c020b7981 */ /* 0x000ee2000c1e1900 */
[----:B------:R-:W-:Y:S01]  /*0370*/  BSSY.RECONVERGENT B1, `(.L_x_4) ;  /* 0x0000011000017945 */ /* 0x000fe20003800200 */
[----:B--2--5:R-:W-:Y:S01]  /*0380*/  FADD R0, R15, -R0 ;  /* 0x800000000f007221 */ /* 0x024fe20000000000 */
[----:B---3--:R-:W-:-:S03]  /*0390*/  FADD R11, R14, -R11 ;  /* 0x8000000b0e0b7221 */ /* 0x008fc60000000000 */
[----:B------:R-:W-:-:S04]  /*03a0*/  FMUL R0, R0, R0 ;  /* 0x0000000000007220 */ /* 0x000fc80000400000 */
[----:B------:R-:W-:-:S04]  /*03b0*/  FFMA R20, R11, R11, R0 ;  /* 0x0000000b0b147223 */ /* 0x000fc80000000000 */
[----:B------:R0:W1:Y:S01]  /*03c0*/  MUFU.RSQ R11, R20 ;  /* 0x00000014000b7308 */ /* 0x0000620000001400 */
[----:B------:R-:W-:-:S04]  /*03d0*/  IADD3 R0, PT, PT, R20, -0xd000000, RZ ;  /* 0xf300000014007810 */ /* 0x000fc80007ffe0ff */
[----:B------:R-:W-:-:S13]  /*03e0*/  ISETP.GT.U32.AND P0, PT, R0, 0x727fffff, PT ;  /* 0x727fffff0000780c */ /* 0x000fda0003f04070 */
[----:B01----:R-:W-:Y:S05]  /*03f0*/  @!P0 BRA `(.L_x_5) ;  /* 0x0000000000108947 */ /* 0x003fea0003800000 */
[----:B------:R-:W-:Y:S02]  /*0400*/  MOV R0, R20 ;  /* 0x0000001400007202 */ /* 0x000fe40000000f00 */
[----:B------:R-:W-:-:S07]  /*0410*/  MOV R10, 0x430 ;  /* 0x00000430000a7802 */ /* 0x000fce0000000f00 */
[----:B------:R-:W-:Y:S05]  /*0420*/  CALL.REL.NOINC `($__internal_0_$__cuda_sm20_sqrt_rn_f32_slowpath) ;  /* 0x0000001800c07944 */ /* 0x000fea0003c00000 */
[----:B------:R-:W-:Y:S05]  /*0430*/  BRA `(.L_x_6) ;  /* 0x0000000000107947 */ /* 0x000fea0003800000 */
.L_x_5:
[----:B------:R-:W-:Y:S01]  /*0440*/  FMUL.FTZ R17, R20, R11 ;  /* 0x0000000b14117220 */ /* 0x000fe20000410000 */
[----:B------:R-:W-:-:S03]  /*0450*/  FMUL.FTZ R10, R11, 0.5 ;  /* 0x3f0000000b0a7820 */ /* 0x000fc60000410000 */
[----:B------:R-:W-:-:S04]  /*0460*/  FFMA R0, -R17, R17, R20 ;  /* 0x0000001111007223 */ /* 0x000fc80000000114 */
[----:B------:R-:W-:-:S07]  /*0470*/  FFMA R17, R0, R10, R17 ;  /* 0x0000000a00117223 */ /* 0x000fce0000000011 */
.L_x_6:
[----:B------:R-:W-:Y:S05]  /*0480*/  BSYNC.RECONVERGENT B1 ;  /* 0x0000000000017941 */ /* 0x000fea0003800200 */
.L_x_4:
[----:B------:R-:W2:Y:S04]  /*0490*/  LDG.E R0, desc[UR12][R2.64+-0x20] ;  /* 0xffffe00c02007981 */ /* 0x000ea8000c1e1900 */
[----:B------:R-:W3:Y:S01]  /*04a0*/  LDG.E R11, desc[UR12][R2.64+-0x24] ;  /* 0xffffdc0c020b7981 */ /* 0x000ee2000c1e1900 */
[CC--:B------:R-:W-:Y:S01]  /*04b0*/  FSETP.GEU.AND P0, PT, R17.reuse, R16.reuse, PT ;  /* 0x000000101100720b */ /* 0x0c0fe20003f0e000 */
[----:B------:R-:W-:Y:S03]  /*04c0*/  BSSY.RECONVERGENT B1, `(.L_x_7) ;  /* 0x0000013000017945 */ /* 0x000fe60003800200 */
[----:B------:R-:W-:Y:S02]  /*04d0*/  FSEL R16, R17, R16, !P0 ;  /* 0x0000001011107208 */ /* 0x000fe40004000000 */
[----:B------:R-:W-:Y:S01]  /*04e0*/  SEL R13, R18, R13, !P0 ;  /* 0x0000000d120d7207 */ /* 0x000fe20004000000 */
[----:B--2---:R-:W-:Y:S01]  /*04f0*/  FADD R0, R15, -R0 ;  /* 0x800000000f007221 */ /* 0x004fe20000000000 */
[----:B---3--:R-:W-:-:S03]  /*0500*/  FADD R11, R14, -R11 ;  /* 0x8000000b0e0b7221 */ /* 0x008fc60000000000 */
[----:B------:R-:W-:-:S04]  /*0510*/  FMUL R0, R0, R0 ;  /* 0x0000000000007220 */ /* 0x000fc80000400000 */
[----:B------:R-:W-:-:S04]  /*0520*/  FFMA R20, R11, R11, R0 ;  /* 0x0000000b0b147223 */ /* 0x000fc80000000000 */
[----:B------:R-:W-:Y:S01]  /*0530*/  VIADD R0, R20, 0xf3000000 ;  /* 0xf300000014007836 */ /* 0x000fe20000000000 */
[----:B------:R0:W1:Y:S04]  /*0540*/  MUFU.RSQ R11, R20 ;  /* 0x00000014000b7308 */ /* 0x0000680000001400 */
[----:B------:R-:W-:-:S13]  /*0550*/  ISETP.GT.U32.AND P1, PT, R0, 0x727fffff, PT ;  /* 0x727fffff0000780c */ /* 0x000fda0003f24070 */
[----:B01----:R-:W-:Y:S05]  /*0560*/  @!P1 BRA `(.L_x_8) ;  /* 0x0000000000109947 */ /* 0x003fea0003800000 */
[----:B------:R-:W-:Y:S02]  /*0570*/  MOV R0, R20 ;  /* 0x0000001400007202 */ /* 0x000fe40000000f00 */
[----:B------:R-:W-:-:S07]  /*0580*/  MOV R10, 0x5a0 ;  /* 0x000005a0000a7802 */ /* 0x000fce0000000f00 */
[----:B------:R-:W-:Y:S05]  /*0590*/  CALL.REL.NOINC `($__internal_0_$__cuda_sm20_sqrt_rn_f32_slowpath) ;  /* 0x0000001800647944 */ /* 0x000fea0003c00000 */
[----:B------:R-:W-:Y:S05]  /*05a0*/  BRA `(.L_x_9) ;  /* 0x0000000000107947 */ /* 0x000fea0003800000 */
.L_x_8:
[----:B------:R-:W-:Y:S01]  /*05b0*/  FMUL.FTZ R17, R20, R11 ;  /* 0x0000000b14117220 */ /* 0x000fe20000410000 */
[----:B------:R-:W-:-:S03]  /*05c0*/  FMUL.FTZ R10, R11, 0.5 ;  /* 0x3f0000000b0a7820 */ /* 0x000fc60000410000 */
[----:B------:R-:W-:-:S04]  /*05d0*/  FFMA R0, -R17, R17, R20 ;  /* 0x0000001111007223 */ /* 0x000fc80000000114 */
[----:B------:R-:W-:-:S07]  /*05e0*/  FFMA R17, R0, R10, R17 ;  /* 0x0000000a00117223 */ /* 0x000fce0000000011 */
.L_x_9:
[----:B------:R-:W-:Y:S05]  /*05f0*/  BSYNC.RECONVERGENT B1 ;  /* 0x0000000000017941 */ /* 0x000fea0003800200 */
.L_x_7:
[----:B------:R-:W2:Y:S04]  /*0600*/  LDG.E R0, desc[UR12][R2.64+-0x14] ;  /* 0xffffec0c02007981 */ /* 0x000ea8000c1e1900 */
[----:B------:R-:W3:Y:S01]  /*0610*/  LDG.E R11, desc[UR12][R2.64+-0x18] ;  /* 0xffffe80c020b7981 */ /* 0x000ee2000c1e1900 */
[CC--:B------:R-:W-:Y:S01]  /*0620*/  FSETP.GEU.AND P0, PT, R17.reuse, R16.reuse, PT ;  /* 0x000000101100720b */ /* 0x0c0fe20003f0e000 */
[----:B------:R-:W-:Y:S03]  /*0630*/  BSSY.RECONVERGENT B1, `(.L_x_10) ;  /* 0x0000013000017945 */ /* 0x000fe60003800200 */
[----:B------:R-:W-:-:S09]  /*0640*/  FSEL R16, R17, R16, !P0 ;  /* 0x0000001011107208 */ /* 0x000fd20004000000 */
[----:B------:R-:W-:Y:S02]  /*0650*/  @!P0 VIADD R13, R18, 0x1 ;  /* 0x00000001120d8836 */ /* 0x000fe40000000000 */
[----:B--2---:R-:W-:Y:S01]  /*0660*/  FADD R0, R15, -R0 ;  /* 0x800000000f007221 */ /* 0x004fe20000000000 */
        /* <DEDUP_REMOVED lines=11> */
.L_x_11:
[----:B------:R-:W-:Y:S01]  /*0720*/  FMUL.FTZ R17, R20, R11 ;  /* 0x0000000b14117220 */ /* 0x000fe20000410000 */
[----:B------:R-:W-:-:S03]  /*0730*/  FMUL.FTZ R10, R11, 0.5 ;  /* 0x3f0000000b0a7820 */ /* 0x000fc60000410000 */
[----:B------:R-:W-:-:S04]  /*0740*/  FFMA R0, -R17, R17, R20 ;  /* 0x0000001111007223 */ /* 0x000fc80000000114 */
[----:B------:R-:W-:-:S07]  /*0750*/  FFMA R17, R0, R10, R17 ;  /* 0x0000000a00117223 */ /* 0x000fce0000000011 */
.L_x_12:
[----:B------:R-:W-:Y:S05]  /*0760*/  BSYNC.RECONVERGENT B1 ;  /* 0x0000000000017941 */ /* 0x000fea0003800200 */
.L_x_10:
        /* <DEDUP_REMOVED lines=18> */
.L_x_14:
[----:B------:R-:W-:Y:S01]  /*0890*/  FMUL.FTZ R17, R20, R11 ;  /* 0x0000000b14117220 */ /* 0x000fe20000410000 */
[----:B------:R-:W-:-:S03]  /*08a0*/  FMUL.FTZ R10, R11, 0.5 ;  /* 0x3f0000000b0a7820 */ /* 0x000fc60000410000 */
[----:B------:R-:W-:-:S04]  /*08b0*/  FFMA R0, -R17, R17, R20 ;  /* 0x0000001111007223 */ /* 0x000fc80000000114 */
[----:B------:R-:W-:-:S07]  /*08c0*/  FFMA R17, R0, R10, R17 ;  /* 0x0000000a00117223 */ /* 0x000fce0000000011 */
.L_x_15:
[----:B------:R-:W-:Y:S05]  /*08d0*/  BSYNC.RECONVERGENT B1 ;  /* 0x0000000000017941 */ /* 0x000fea0003800200 */
.L_x_13:
        /* <DEDUP_REMOVED lines=18> */
.L_x_17:
[----:B------:R-:W-:Y:S01]  /*0a00*/  FMUL.FTZ R17, R20, R11 ;  /* 0x0000000b14117220 */ /* 0x000fe20000410000 */
[----:B------:R-:W-:-:S03]  /*0a10*/  FMUL.FTZ R10, R11, 0.5 ;  /* 0x3f0000000b0a7820 */ /* 0x000fc60000410000 */
[----:B------:R-:W-:-:S04]  /*0a20*/  FFMA R0, -R17, R17, R20 ;  /* 0x0000001111007223 */ /* 0x000fc80000000114 */
[----:B------:R-:W-:-:S07]  /*0a30*/  FFMA R17, R0, R10, R17 ;  /* 0x0000000a00117223 */ /* 0x000fce0000000011 */
.L_x_18:
[----:B------:R-:W-:Y:S05]  /*0a40*/  BSYNC.RECONVERGENT B1 ;  /* 0x0000000000017941 */ /* 0x000fea0003800200 */
.L_x_16:
        /* <DEDUP_REMOVED lines=18> */
.L_x_20:
[----:B------:R-:W-:Y:S01]  /*0b70*/  FMUL.FTZ R17, R20, R11 ;  /* 0x0000000b14117220 */ /* 0x000fe20000410000 */
[----:B------:R-:W-:-:S03]  /*0b80*/  FMUL.FTZ R10, R11, 0.5 ;  /* 0x3f0000000b0a7820 */ /* 0x000fc60000410000 */
[----:B------:R-:W-:-:S04]  /*0b90*/  FFMA R0, -R17, R17, R20 ;  /* 0x0000001111007223 */ /* 0x000fc80000000114 */
[----:B------:R-:W-:-:S07]  /*0ba0*/  FFMA R17, R0, R10, R17 ;  /* 0x0000000a00117223 */ /* 0x000fce0000000011 */
.L_x_21:
[----:B------:R-:W-:Y:S05]  /*0bb0*/  BSYNC.RECONVERGENT B1 ;  /* 0x0000000000017941 */ /* 0x000fea0003800200 */
.L_x_19:
        /* <DEDUP_REMOVED lines=18> */
.L_x_23:
[----:B------:R-:W-:Y:S01]  /*0ce0*/  FMUL.FTZ R17, R20, R11 ;  /* 0x0000000b14117220 */ /* 0x000fe20000410000 */
[----:B------:R-:W-:-:S03]  /*0cf0*/  FMUL.FTZ R10, R11, 0.5 ;  /* 0x3f0000000b0a7820 */ /* 0x000fc60000410000 */
[----:B------:R-:W-:-:S04]  /*0d00*/  FFMA R0, -R17, R17, R20 ;  /* 0x0000001111007223 */ /* 0x000fc80000000114 */
[----:B------:R-:W-:-:S07]  /*0d10*/  FFMA R17, R0, R10, R17 ;  /* 0x0000000a00117223 */ /* 0x000fce0000000011 */
.L_x_24:
[----:B------:R-:W-:Y:S05]  /*0d20*/  BSYNC.RECONVERGENT B1 ;  /* 0x0000000000017941 */ /* 0x000fea0003800200 */
.L_x_22:
        /* <DEDUP_REMOVED lines=18> */
.L_x_26:
[----:B------:R-:W-:Y:S01]  /*0e50*/  FMUL.FTZ R17, R20, R11 ;  /* 0x0000000b14117220 */ /* 0x000fe20000410000 */
[----:B------:R-:W-:-:S03]  /*0e60*/  FMUL.FTZ R10, R11, 0.5 ;  /* 0x3f0000000b0a7820 */ /* 0x000fc60000410000 */
[----:B------:R-:W-:-:S04]  /*0e70*/  FFMA R0, -R17, R17, R20 ;  /* 0x0000001111007223 */ /* 0x000fc80000000114 */
[----:B------:R-:W-:-:S07]  /*0e80*/  FFMA R17, R0, R10, R17 ;  /* 0x0000000a00117223 */ /* 0x000fce0000000011 */
.L_x_27:
[----:B------:R-:W-:Y:S05]  /*0e90*/  BSYNC.RECONVERGENT B1 ;  /* 0x0000000000017941 */ /* 0x000fea0003800200 */
.L_x_25:
[CC--:B------:R-:W-:Y:S02]  /*0ea0*/  FSETP.GEU.AND P0, PT, R17.reuse, R16.reuse, PT ;  /* 0x000000101100720b */ /* 0x0c0fe40003f0e000 */
[----:B------:R-:W-:Y:S02]  /*0eb0*/  IADD3 R2, P2, PT, R2, 0x60, RZ ;  /* 0x0000006002027810 */ /* 0x000fe40007f5e0ff */
[----:B------:R-:W-:Y:S02]  /*0ec0*/  FSEL R16, R17, R16, !P0 ;  /* 0x0000001011107208 */ /* 0x000fe40004000000 */
[----:B------:R-:W-:-:S07]  /*0ed0*/  IADD3.X R3, PT, PT, RZ, R3, RZ, P2, !PT ;  /* 0x00000003ff037210 */ /* 0x000fce00017fe4ff */
[C---:B------:R-:W-:Y:S01]  /*0ee0*/  @!P0 IADD3 R13, PT, PT, R18.reuse, 0x7, RZ ;  /* 0x00000007120d8810 */ /* 0x040fe20007ffe0ff */
[----:B------:R-:W-:-:S05]  /*0ef0*/  VIADD R18, R18, 0x8 ;  /* 0x0000000812127836 */ /* 0x000fca0000000000 */
[----:B------:R-:W-:-:S13]  /*0f00*/  ISETP.NE.AND P1, PT, R18, UR4, PT ;  /* 0x0000000412007c0c */ /* 0x000fda000bf25270 */
[----:B------:R-:W-:Y:S05]  /*0f10*/  @P1 BRA `(.L_x_28) ;  /* 0xfffffff4000c1947 */ /* 0x000fea000383ffff */
[----:B------:R-:W-:-:S07]  /*0f20*/  MOV R18, UR4 ;  /* 0x0000000400127c02 */ /* 0x000fce0008000f00 */
.L_x_3:
[----:B------:R-:W-:-:S09]  /*0f30*/  UISETP.NE.AND UP0, UPT, UR7, URZ, UPT ;  /* 0x000000ff0700728c */ /* 0x000fd2000bf05270 */
[----:B------:R-:W-:Y:S05]  /*0f40*/  BRA.U !UP0, `(.L_x_2) ;  /* 0x0000000908d47547 */ /* 0x000fea000b800000 */
[----:B------:R-:W-:-:S09]  /*0f50*/  UISETP.GE.U32.AND UP0, UPT, UR8, 0x3, UPT ;  /* 0x000000030800788c */ /* 0x000fd2000bf06070 */
[----:B------:R-:W-:Y:S05]  /*0f60*/  BRA.U !UP0, `(.L_x_29) ;  /* 0x0000000508887547 */ /* 0x000fea000b800000 */
[----:B0-----:R-:W0:Y:S02]  /*0f70*/  LDC.64 R2, c[0x0][0x388] ;  /* 0x0000e200ff027b82 */ /* 0x001e240000000a00 */
[----:B0-----:R-:W-:-:S05]  /*0f80*/  IMAD.WIDE.U32 R2, R18, 0xc, R2 ;  /* 0x0000000c12027825 */ /* 0x001fca00078e0002 */
[----:B------:R-:W2:Y:S04]  /*0f90*/  LDG.E R0, desc[UR12][R2.64+0x4] ;  /* 0x0000040c02007981 */ /* 0x000ea8000c1e1900 */
[----:B------:R-:W3:Y:S01]  /*0fa0*/  LDG.E R11, desc[UR12][R2.64] ;  /* 0x0000000c020b7981 */ /* 0x000ee2000c1e1900 */
[----:B------:R-:W-:Y:S01]  /*0fb0*/  BSSY.RECONVERGENT B1, `(.L_x_30) ;  /* 0x0000011000017945 */ /* 0x000fe20003800200 */
[----:B--2--5:R-:W-:Y:S01]  /*0fc0*/  FADD R0, R15, -R0 ;  /* 0x800000000f007221 */ /* 0x024fe20000000000 */
        /* <DEDUP_REMOVED lines=11> */
.L_x_31:
[----:B------:R-:W-:Y:S01]  /*1080*/  FMUL.FTZ R17, R20, R11 ;  /* 0x0000000b14117220 */ /* 0x000fe20000410000 */
[----:B------:R-:W-:-:S03]  /*1090*/  FMUL.FTZ R10, R11, 0.5 ;  /* 0x3f0000000b0a7820 */ /* 0x000fc60000410000 */
[----:B------:R-:W-:-:S04]  /*10a0*/  FFMA R0, -R17, R17, R20 ;  /* 0x0000001111007223 */ /* 0x000fc80000000114 */
[----:B------:R-:W-:-:S07]  /*10b0*/  FFMA R17, R0, R10, R17 ;  /* 0x0000000a00117223 */ /* 0x000fce0000000011 */
.L_x_32:
[----:B------:R-:W-:Y:S05]  /*10c0*/  BSYNC.RECONVERGENT B1 ;  /* 0x0000000000017941 */ /* 0x000fea0003800200 */
.L_x_30:
[----:B------:R-:W2:Y:S04]  /*10d0*/  LDG.E R0, desc[UR12][R2.64+0x10] ;  /* 0x0000100c02007981 */ /* 0x000ea8000c1e1900 */
[----:B------:R-:W3:Y:S01]  /*10e0*/  LDG.E R11, desc[UR12][R2.64+0xc] ;  /* 0x00000c0c020b7981 */ /* 0x000ee2000c1e1900 */
[CC--:B------:R-:W-:Y:S01]  /*10f0*/  FSETP.GEU.AND P0, PT, R17.reuse, R16.reuse, PT ;  /* 0x000000101100720b */ /* 0x0c0fe20003f0e000 */
[----:B------:R-:W-:Y:S03]  /*1100*/  BSSY.RECONVERGENT B1, `(.L_x_33) ;  /* 0x0000014000017945 */ /* 0x000fe60003800200 */
[----:B------:R-:W-:Y:S01]  /*1110*/  FSEL R23, R17, R16, !P0 ;  /* 0x0000001011177208 */ /* 0x000fe20004000000 */
[C---:B------:R-:W-:Y:S01]  /*1120*/  VIADD R16, R18.reuse, 0x1 ;  /* 0x0000000112107836 */ /* 0x040fe20000000000 */
[----:B------:R-:W-:Y:S01]  /*1130*/  SEL R21, R18, R13, !P0 ;  /* 0x0000000d12157207 */ /* 0x000fe20004000000 */
        /* <DEDUP_REMOVED lines=12> */
.L_x_34:
[----:B------:R-:W-:Y:S01]  /*1200*/  FMUL.FTZ R17, R20, R11 ;  /* 0x0000000b14117220 */ /* 0x000fe20000410000 */
[----:B------:R-:W-:-:S03]  /*1210*/  FMUL.FTZ R10, R11, 0.5 ;  /* 0x3f0000000b0a7820 */ /* 0x000fc60000410000 */
[----:B------:R-:W-:-:S04]  /*1220*/  FFMA R0, -R17, R17, R20 ;  /* 0x0000001111007223 */ /* 0x000fc80000000114 */
[----:B------:R-:W-:-:S07]  /*1230*/  FFMA R17, R0, R10, R17 ;  /* 0x0000000a00117223 */ /* 0x000fce0000000011 */
.L_x_35:
[----:B------:R-:W-:Y:S05]  /*1240*/  BSYNC.RECONVERGENT B1 ;  /* 0x0000000000017941 */ /* 0x000fea0003800200 */
.L_x_33:
[----:B------:R-:W2:Y:S04]  /*1250*/  LDG.E R0, desc[UR12][R2.64+0x1c] ;  /* 0x00001c0c02007981 */ /* 0x000ea8000c1e1900 */
[----:B------:R-:W3:Y:S01]  /*1260*/  LDG.E R11, desc[UR12][R2.64+0x18] ;  /* 0x0000180c020b7981 */ /* 0x000ee2000c1e1900 */
[C---:B------:R-:W-:Y:S01]  /*1270*/  FSETP.GEU.AND P0, PT, R17.reuse, R23, PT ;  /* 0x000000171100720b */ /* 0x040fe20003f0e000 */
[----:B------:R-:W-:Y:S03]  /*1280*/  BSSY.RECONVERGENT B1, `(.L_x_36) ;  /* 0x0000014000017945 */ /* 0x000fe60003800200 */
[----:B------:R-:W-:Y:S01]  /*1290*/  SEL R21, R16, R21, !P0 ;  /* 0x0000001510157207 */ /* 0x000fe20004000000 */
[----:B------:R-:W-:Y:S01]  /*12a0*/  VIADD R16, R18, 0x2 ;  /* 0x0000000212107836 */ /* 0x000fe20000000000 */
[----:B------:R-:W-:Y:S01]  /*12b0*/  FSEL R13, R17, R23, !P0 ;  /* 0x00000017110d7208 */ /* 0x000fe20004000000 */
        /* <DEDUP_REMOVED lines=12> */
.L_x_37:
[----:B------:R-:W-:Y:S01]  /*1380*/  FMUL.FTZ R17, R20, R11 ;  /* 0x0000000b14117220 */ /* 0x000fe20000410000 */
[----:B------:R-:W-:-:S03]  /*1390*/  FMUL.FTZ R10, R11, 0.5 ;  /* 0x3f0000000b0a7820 */ /* 0x000fc60000410000 */
[----:B------:R-:W-:-:S04]  /*13a0*/  FFMA R0, -R17, R17, R20 ;  /* 0x0000001111007223 */ /* 0x000fc80000000114 */
[----:B------:R-:W-:-:S07]  /*13b0*/  FFMA R17, R0, R10, R17 ;  /* 0x0000000a00117223 */ /* 0x000fce0000000011 */
.L_x_38:
[----:B------:R-:W-:Y:S05]  /*13c0*/  BSYNC.RECONVERGENT B1 ;  /* 0x0000000000017941 */ /* 0x000fea0003800200 */
.L_x_36:
[----:B------:R-:W2:Y:S04]  /*13d0*/  LDG.E R0, desc[UR12][R2.64+0x28] ;  /* 0x0000280c02007981 */ /* 0x000ea8000c1e1900 */
[----:B------:R0:W3:Y:S01]  /*13e0*/  LDG.E R11, desc[UR12][R2.64+0x24] ;  /* 0x0000240c020b7981 */ /* 0x0000e2000c1e1900 */
[CC--:B------:R-:W-:Y:S01]  /*13f0*/  FSETP.GEU.AND P0, PT, R17.reuse, R13.reuse, PT ;  /* 0x0000000d1100720b */ /* 0x0c0fe20003f0e000 */
[----:B------:R-:W-:Y:S03]  /*1400*/  BSSY.RECONVERGENT B1, `(.L_x_39) ;  /* 0x0000014000017945 */ /* 0x000fe60003800200 */
[----:B------:R-:W-:Y:S02]  /*1410*/  FSEL R13, R17, R13, !P0 ;  /* 0x0000000d110d7208 */ /* 0x000fe40004000000 */
[----:B------:R-:W-:Y:S01]  /*1420*/  SEL R21, R16, R21, !P0 ;  /* 0x0000001510157207 */ /* 0x000fe20004000000 */
[----:B0-----:R-:W-:-:S02]  /*1430*/  VIADD R2, R18, 0x3 ;  /* 0x0000000312027836 */ /* 0x001fc40000000000 */
        /* <DEDUP_REMOVED lines=12> */
.L_x_40:
[----:B------:R-:W-:Y:S01]  /*1500*/  FMUL.FTZ R17, R10, R11 ;  /* 0x0000000b0a117220 */ /* 0x000fe20000410000 */
[----:B------:R-:W-:-:S03]  /*1510*/  FMUL.FTZ R3, R11, 0.5 ;  /* 0x3f0000000b037820 */ /* 0x000fc60000410000 */
[----:B------:R-:W-:-:S04]  /*1520*/  FFMA R0, -R17, R17, R10 ;  /* 0x0000001111007223 */ /* 0x000fc8000000010a */
[----:B------:R-:W-:-:S07]  /*1530*/  FFMA R17, R0, R3, R17 ;  /* 0x0000000300117223 */ /* 0x000fce0000000011 */
.L_x_41:
[----:B------:R-:W-:Y:S05]  /*1540*/  BSYNC.RECONVERGENT B1 ;  /* 0x0000000000017941 */ /* 0x000fea0003800200 */
.L_x_39:
[CC--:B------:R-:W-:Y:S02]  /*1550*/  FSETP.GEU.AND P0, PT, R17.reuse, R13.reuse, PT ;  /* 0x0000000d1100720b */ /* 0x0c0fe40003f0e000 */
[----:B------:R-:W-:Y:S02]  /*1560*/  IADD3 R18, PT, PT, R18, 0x4, RZ ;  /* 0x0000000412127810 */ /* 0x000fe40007ffe0ff */
[----:B------:R-:W-:Y:S02]  /*1570*/  FSEL R16, R17, R13, !P0 ;  /* 0x0000000d11107208 */ /* 0x000fe40004000000 */
[----:B------:R-:W-:-:S07]  /*1580*/  SEL R13, R2, R21, !P0 ;  /* 0x00000015020d7207 */ /* 0x000fce0004000000 */
.L_x_29:
[----:B------:R-:W-:-:S09]  /*1590*/  UISETP.NE.AND UP0, UPT, UR10, URZ, UPT ;  /* 0x000000ff0a00728c */ /* 0x000fd2000bf05270 */
[----:B------:R-:W-:Y:S05]  /*15a0*/  BRA.U !UP0, `(.L_x_2) ;  /* 0x00000005083c7547 */ /* 0x000fea000b800000 */
[----:B------:R-:W-:-:S09]  /*15b0*/  UISETP.NE.AND UP0, UPT, UR10, 0x1, UPT ;  /* 0x000000010a00788c */ /* 0x000fd2000bf05270 */
        /* <DEDUP_REMOVED lines=18> */
.L_x_44:
[----:B------:R-:W-:Y:S01]  /*16e0*/  FMUL.FTZ R17, R20, R11 ;  /* 0x0000000b14117220 */ /* 0x000fe20000410000 */
[----:B------:R-:W-:-:S03]  /*16f0*/  FMUL.FTZ R10, R11, 0.5 ;  /* 0x3f0000000b0a7820 */ /* 0x000fc60000410000 */
[----:B------:R-:W-:-:S04]  /*1700*/  FFMA R0, -R17, R17, R20 ;  /* 0x0000001111007223 */ /* 0x000fc80000000114 */
[----:B------:R-:W-:-:S07]  /*1710*/  FFMA R17, R0, R10, R17 ;  /* 0x0000000a00117223 */ /* 0x000fce0000000011 */
.L_x_45:
[----:B------:R-:W-:Y:S05]  /*1720*/  BSYNC.RECONVERGENT B1 ;  /* 0x0000000000017941 */ /* 0x000fea0003800200 */
.L_x_43:
[----:B------:R-:W2:Y:S04]  /*1730*/  LDG.E R0, desc[UR12][R2.64+0x10] ;  /* 0x0000100c02007981 */ /* 0x000ea8000c1e1900 */
[----:B------:R0:W3:Y:S01]  /*1740*/  LDG.E R11, desc[UR12][R2.64+0xc] ;  /* 0x00000c0c020b7981 */ /* 0x0000e2000c1e1900 */
[CC--:B------:R-:W-:Y:S01]  /*1750*/  FSETP.GEU.AND P0, PT, R17.reuse, R16.reuse, PT ;  /* 0x000000101100720b */ /* 0x0c0fe20003f0e000 */
[----:B------:R-:W-:Y:S01]  /*1760*/  BSSY.RECONVERGENT B1, `(.L_x_46) ;  /* 0x0000014000017945 */ /* 0x000fe20003800200 */
[C---:B------:R-:W-:Y:S02]  /*1770*/  VIADD R21, R18.reuse, 0x1 ;  /* 0x0000000112157836 */ /* 0x040fe40000000000 */
[----:B------:R-:W-:Y:S02]  /*1780*/  FSEL R16, R17, R16, !P0 ;  /* 0x0000001011107208 */ /* 0x000fe40004000000 */
[----:B0-----:R-:W-:Y:S01]  /*1790*/  SEL R2, R18, R13, !P0 ;  /* 0x0000000d12027207 */ /* 0x001fe20004000000 */
        /* <DEDUP_REMOVED lines=12> */
.L_x_47:
[----:B------:R-:W-:Y:S01]  /*1860*/  FMUL.FTZ R17, R10, R11 ;  /* 0x0000000b0a117220 */ /* 0x000fe20000410000 */
[----:B------:R-:W-:-:S03]  /*1870*/  FMUL.FTZ R3, R11, 0.5 ;  /* 0x3f0000000b037820 */ /* 0x000fc60000410000 */
[----:B------:R-:W-:-:S04]  /*1880*/  FFMA R0, -R17, R17, R10 ;  /* 0x0000001111007223 */ /* 0x000fc8000000010a */
[----:B------:R-:W-:-:S07]  /*1890*/  FFMA R17, R0, R3, R17 ;  /* 0x0000000300117223 */ /* 0x000fce0000000011 */
.L_x_48:
[----:B------:R-:W-:Y:S05]  /*18a0*/  BSYNC.RECONVERGENT B1 ;  /* 0x0000000000017941 */ /* 0x000fea0003800200 */
.L_x_46:
[CC--:B------:R-:W-:Y:S02]  /*18b0*/  FSETP.GEU.AND P0, PT, R17.reuse, R16.reuse, PT ;  /* 0x000000101100720b */ /* 0x0c0fe40003f0e000 */
[----:B------:R-:W-:Y:S02]  /*18c0*/  IADD3 R18, PT, PT, R18, 0x2, RZ ;  /* 0x0000000212127810 */ /* 0x000fe40007ffe0ff */
[----:B------:R-:W-:Y:S02]  /*18d0*/  FSEL R16, R17, R16, !P0 ;  /* 0x0000001011107208 */ /* 0x000fe40004000000 */
[----:B------:R-:W-:-:S07]  /*18e0*/  SEL R13, R21, R2, !P0 ;  /* 0x00000002150d7207 */ /* 0x000fce0004000000 */
.L_x_42:
[----:B------:R-:W1:Y:S02]  /*18f0*/  LDCU UR9, c[0x0][0x380] ;  /* 0x00007000ff0977ac */ /* 0x000e640008000800 */
[----:B-1----:R-:W-:-:S09]  /*1900*/  ULOP3.LUT UP0, URZ, UR9, 0x1, URZ, 0xc0, !UPT ;  /* 0x0000000109ff7892 */ /* 0x002fd2000f80c0ff */
        /* <DEDUP_REMOVED lines=18> */
.L_x_50:
[----:B------:R-:W-:Y:S01]  /*1a30*/  FMUL.FTZ R17, R10, R11 ;  /* 0x0000000b0a117220 */ /* 0x000fe20000410000 */
[----:B------:R-:W-:-:S03]  /*1a40*/  FMUL.FTZ R2, R11, 0.5 ;  /* 0x3f0000000b027820 */ /* 0x000fc60000410000 */
[----:B------:R-:W-:-:S04]  /*1a50*/  FFMA R0, -R17, R17, R10 ;  /* 0x0000001111007223 */ /* 0x000fc8000000010a */
[----:B------:R-:W-:-:S07]  /*1a60*/  FFMA R17, R0, R2, R17 ;  /* 0x0000000200117223 */ /* 0x000fce0000000011 */
.L_x_51:
[----:B------:R-:W-:Y:S05]  /*1a70*/  BSYNC.RECONVERGENT B1 ;  /* 0x0000000000017941 */ /* 0x000fea0003800200 */
.L_x_49:
[----:B------:R-:W-:-:S04]  /*1a80*/  FSETP.GEU.AND P0, PT, R17, R16, PT ;  /* 0x000000101100720b */ /* 0x000fc80003f0e000 */
[----:B------:R-:W-:-:S09]  /*1a90*/  SEL R13, R18, R13, !P0 ;  /* 0x0000000d120d7207 */ /* 0x000fd20004000000 */
.L_x_2:
[----:B------:R-:W-:Y:S01]  /*1aa0*/  ISETP.NE.AND P0, PT, R13, R12, PT ;  /* 0x0000000c0d00720c */ /* 0x000fe20003f05270 */
[----:B------:R-:W-:-:S12]  /*1ab0*/  HFMA2 R0, -RZ, RZ, 0, 5.9604644775390625e-08 ;  /* 0x00000001ff007431 */ /* 0x000fd800000001ff */
[----:B0-----:R-:W0:Y:S02]  /*1ac0*/  @P0 LDC.64 R2, c[0x4][RZ] ;  /* 0x01000000ff020b82 */ /* 0x001e240000000a00 */
[----:B0-----:R1:W-:Y:S04]  /*1ad0*/  @P0 STG.E.U8 desc[UR12][R2.64], R0 ;  /* 0x0000000002000986 */ /* 0x0013e8000c10110c */
[----:B------:R1:W-:Y:S02]  /*1ae0*/  @P0 STG.E desc[UR12][R6.64+0x8], R13 ;  /* 0x0000080d06000986 */ /* 0x0003e4000c10190c */
.L_x_1:
[----:B------:R-:W-:Y:S05]  /*1af0*/  BSYNC.RECONVERGENT B0 ;  /* 0x0000000000007941 */ /* 0x000fea0003800200 */
.L_x_0:
[----:B01----:R-:W0:Y:S08]  /*1b00*/  LDC.64 R2, c[0x4][RZ] ;  /* 0x01000000ff027b82 */ /* 0x003e300000000a00 */
[----:B------:R-:W-:Y:S06]  /*1b10*/  BAR.SYNC.DEFER_BLOCKING 0x0 ;  /* 0x0000000000007b1d */ /* 0x000fec0000010000 */
[----:B0-----:R-:W2:Y:S02]  /*1b20*/  LDG.E.U8 R2, desc[UR12][R2.64] ;  /* 0x0000000c02027981 */ /* 0x001ea4000c1e1100 */
[----:B--2---:R-:W-:-:S13]  /*1b30*/  ISETP.NE.AND P0, PT, R2, RZ, PT ;  /* 0x000000ff0200720c */ /* 0x004fda0003f05270 */
[----:B------:R-:W-:Y:S05]  /*1b40*/  @!P0 EXIT ;  /* 0x000000000000894d */ /* 0x000fea0003800000 */
[----:B------:R-:W0:Y:S01]  /*1b50*/  LDCU UR9, c[0x0][0x380] ;  /* 0x00007000ff0977ac */ /* 0x000e220008000800 */
[----:B------:R-:W-:Y:S01]  /*1b60*/  BSSY.RECONVERGENT B0, `(.L_x_52) ;  /* 0x0000011000007945 */ /* 0x000fe20003800200 */
[----:B------:R-:W1:Y:S01]  /*1b70*/  LDCU UR11, c[0x0][0x384] ;  /* 0x00007080ff0b77ac */ /* 0x000e620008000800 */
[C---:B0-----:R-:W-:Y:S02]  /*1b80*/  ISETP.GE.AND P0, PT, R8.reuse, UR9, PT ;  /* 0x0000000908007c0c */ /* 0x041fe4000bf06270 */
[----:B-1----:R-:W-:-:S11]  /*1b90*/  ISETP.GE.AND P1, PT, R8, UR11, PT ;  /* 0x0000000b08007c0c */ /* 0x002fd6000bf26270 */
[----:B------:R0:W-:Y:S04]  /*1ba0*/  @!P0 STG.E desc[UR12][R4.64], RZ ;  /* 0x000000ff04008986 */ /* 0x0001e8000c10190c */
[----:B------:R0:W-:Y:S01]  /*1bb0*/  @!P0 STG.E desc[UR12][R4.64+0x4], RZ ;  /* 0x000004ff04008986 */ /* 0x0001e2000c10190c */
[----:B------:R-:W-:Y:S06]  /*1bc0*/  BAR.SYNC.DEFER_BLOCKING 0x0 ;  /* 0x0000000000007b1d */ /* 0x000fec0000010000 */
[----:B------:R-:W-:Y:S05]  /*1bd0*/  @P1 BRA `(.L_x_53) ;  /* 0x0000000000241947 */ /* 0x000fea0003800000 */
[----:B------:R-:W2:Y:S01]  /*1be0*/  LDG.E R3, desc[UR12][R6.64+0x8] ;  /* 0x0000080c06037981 */ /* 0x000ea2000c1e1900 */
[----:B------:R-:W2:Y:S03]  /*1bf0*/  LDC.64 R10, c[0x0][0x388] ;  /* 0x0000e200ff0a7b82 */ /* 0x000ea60000000a00 */
[----:B------:R-:W3:Y:S01]  /*1c00*/  LDG.E R13, desc[UR12][R6.64] ;  /* 0x0000000c060d7981 */ /* 0x000ee2000c1e1900 */
[----:B--2---:R-:W-:-:S05]  /*1c10*/  IMAD.WIDE R2, R3, 0xc, R10 ;  /* 0x0000000c03027825 */ /* 0x004fca00078e020a */
[----:B---3--:R1:W-:Y:S04]  /*1c20*/  REDG.E.ADD.F32.FTZ.RN.STRONG.GPU desc[UR12][R2.64], R13 ;  /* 0x0000000d020079a6 */ /* 0x0083e8000c12f30c */
[----:B-----5:R-:W2:Y:S04]  /*1c30*/  LDG.E R15, desc[UR12][R6.64+0x8] ;  /* 0x0000080c060f7981 */ /* 0x020ea8000c1e1900 */
[----:B------:R-:W3:Y:S01]  /*1c40*/  LDG.E R17, desc[UR12][R6.64+0x4] ;  /* 0x0000040c06117981 */ /* 0x000ee2000c1e1900 */
[----:B--2---:R-:W-:-:S05]  /*1c50*/  IMAD.WIDE R10, R15, 0xc, R10 ;  /* 0x0000000c0f0a7825 */ /* 0x004fca00078e020a */
[----:B---3--:R1:W-:Y:S02]  /*1c60*/  REDG.E.ADD.F32.FTZ.RN.STRONG.GPU desc[UR12][R10.64+0x4], R17 ;  /* 0x000004110a0079a6 */ /* 0x0083e4000c12f30c */
.L_x_53:
[----:B------:R-:W-:Y:S05]  /*1c70*/  BSYNC.RECONVERGENT B0 ;  /* 0x0000000000007941 */ /* 0x000fea0003800200 */
.L_x_52:
[----:B------:R-:W-:Y:S06]  /*1c80*/  BAR.SYNC.DEFER_BLOCKING 0x0 ;  /* 0x0000000000007b1d */ /* 0x000fec0000010000 */
[----:B------:R-:W-:Y:S04]  /*1c90*/  BSSY.RECONVERGENT B0, `(.L_x_54) ;  /* 0x0000023000007945 */ /* 0x000fe80003800200 */
[----:B------:R-:W-:Y:S05]  /*1ca0*/  @P0 BRA `(.L_x_55) ;  /* 0x0000000000840947 */ /* 0x000fea0003800000 */
[----:B------:R-:W2:Y:S01]  /*1cb0*/  LDG.E R0, desc[UR12][R4.64] ;  /* 0x0000000c04007981 */ /* 0x000ea2000c1e1900 */
[----:B-1----:R-:W1:Y:S01]  /*1cc0*/  MUFU.RCP R2, R9 ;  /* 0x0000000900027308 */ /* 0x002e620000001000 */
[----:B------:R-:W-:Y:S01]  /*1cd0*/  BSSY.RECONVERGENT B1, `(.L_x_56) ;  /* 0x000000c000017945 */ /* 0x000fe20003800200 */
[----:B-1----:R-:W-:-:S04]  /*1ce0*/  FFMA R3, -R9, R2, 1 ;  /* 0x3f80000009037423 */ /* 0x002fc80000000102 */
[----:B------:R-:W-:Y:S02]  /*1cf0*/  FFMA R3, R2, R3, R2 ;  /* 0x0000000302037223 */ /* 0x000fe40000000002 */
[----:B--2---:R-:W1:Y:S02]  /*1d00*/  FCHK P0, R0, R9 ;  /* 0x0000000900007302 */ /* 0x004e640000000000 */
[----:B------:R-:W-:-:S04]  /*1d10*/  FFMA R2, R0, R3, RZ ;  /* 0x0000000300027223 */ /* 0x000fc800000000ff */
[----:B------:R-:W-:-:S04]  /*1d20*/  FFMA R10, -R9, R2, R0 ;  /* 0x00000002090a7223 */ /* 0x000fc80000000100 */
[----:B------:R-:W-:Y:S01]  /*1d30*/  FFMA R3, R3, R10, R2 ;  /* 0x0000000a03037223 */ /* 0x000fe20000000002 */
[----:B-1----:R-:W-:Y:S06]  /*1d40*/  @!P0 BRA `(.L_x_57) ;  /* 0x0000000000108947 */ /* 0x002fec0003800000 */
[----:B------:R-:W-:Y:S02]  /*1d50*/  MOV R3, R9 ;  /* 0x0000000900037202 */ /* 0x000fe40000000f00 */
[----:B------:R-:W-:-:S07]  /*1d60*/  MOV R2, 0x1d80 ;  /* 0x00001d8000027802 */ /* 0x000fce0000000f00 */
[----:B0----5:R-:W-:Y:S05]  /*1d70*/  CALL.REL.NOINC `($__internal_1_$__cuda_sm3x_div_rn_noftz_f32_slowpath) ;  /* 0x0000000000c07944 */ /* 0x021fea0003c00000 */
[----:B------:R-:W-:-:S07]  /*1d80*/  IMAD.MOV.U32 R3, RZ, RZ, R0 ;  /* 0x000000ffff037224 */ /* 0x000fce00078e0000 */
.L_x_57:
[----:B------:R-:W-:Y:S05]  /*1d90*/  BSYNC.RECONVERGENT B1 ;  /* 0x0000000000017941 */ /* 0x000fea0003800200 */
.L_x_56:
[----:B------:R-:W2:Y:S01]  /*1da0*/  LDG.E R2, desc[UR12][R4.64+0x4] ;  /* 0x0000040c04027981 */ /* 0x000ea2000c1e1900 */
[----:B------:R-:W1:Y:S01]  /*1db0*/  MUFU.RCP R0, R9 ;  /* 0x0000000900007308 */ /* 0x000e620000001000 */
[----:B------:R-:W-:Y:S02]  /*1dc0*/  BSSY.RECONVERGENT B1, `(.L_x_58) ;  /* 0x000000e000017945 */ /* 0x000fe40003800200 */
[----:B------:R3:W-:Y:S01]  /*1dd0*/  STG.E desc[UR12][R4.64], R3 ;  /* 0x0000000304007986 */ /* 0x0007e2000c10190c */
[----:B-1----:R-:W-:-:S04]  /*1de0*/  FFMA R11, -R9, R0, 1 ;  /* 0x3f800000090b7423 */ /* 0x002fc80000000100 */
[----:B------:R-:W-:Y:S01]  /*1df0*/  FFMA R0, R0, R11, R0 ;  /* 0x0000000b00007223 */ /* 0x000fe20000000000 */
[----:B--2---:R-:W1:Y:S03]  /*1e00*/  FCHK P0, R2, R9 ;  /* 0x0000000902007302 */ /* 0x004e660000000000 */
[----:B------:R-:W-:-:S04]  /*1e10*/  FFMA R11, R0, R2, RZ ;  /* 0x00000002000b7223 */ /* 0x000fc800000000ff */
[----:B------:R-:W-:-:S04]  /*1e20*/  FFMA R10, -R9, R11, R2 ;  /* 0x0000000b090a7223 */ /* 0x000fc80000000102 */
[----:B------:R-:W-:Y:S01]  /*1e30*/  FFMA R11, R0, R10, R11 ;  /* 0x0000000a000b7223 */ /* 0x000fe2000000000b */
[----:B-1-3--:R-:W-:Y:S06]  /*1e40*/  @!P0 BRA `(.L_x_59) ;  /* 0x0000000000148947 */ /* 0x00afec0003800000 */
[----:B------:R-:W-:Y:S02]  /*1e50*/  MOV R0, R2 ;  /* 0x0000000200007202 */ /* 0x000fe40000000f00 */
[----:B------:R-:W-:Y:S02]  /*1e60*/  MOV R3, R9 ;  /* 0x0000000900037202 */ /* 0x000fe40000000f00 */
[----:B------:R-:W-:-:S07]  /*1e70*/  MOV R2, 0x1e90 ;  /* 0x00001e9000027802 */ /* 0x000fce0000000f00 */
[----:B0----5:R-:W-:Y:S05]  /*1e80*/  CALL.REL.NOINC `($__internal_1_$__cuda_sm3x_div_rn_noftz_f32_slowpath) ;  /* 0x00000000007c7944 */ /* 0x021fea0003c00000 */
[----:B------:R-:W-:-:S07]  /*1e90*/  MOV R11, R0 ;  /* 0x00000000000b7202 */ /* 0x000fce0000000f00 */
.L_x_59:
[----:B------:R-:W-:Y:S05]  /*1ea0*/  BSYNC.RECONVERGENT B1 ;  /* 0x0000000000017941 */ /* 0x000fea0003800200 */
.L_x_58:
[----:B------:R2:W-:Y:S02]  /*1eb0*/  STG.E desc[UR12][R4.64+0x4], R11 ;  /* 0x0000040b04007986 */ /* 0x0005e4000c10190c */
.L_x_55:
[----:B------:R-:W-:Y:S05]  /*1ec0*/  BSYNC.RECONVERGENT B0 ;  /* 0x0000000000007941 */ /* 0x000fea0003800200 */
.L_x_54:
[----:B-1----:R-:W1:Y:S08]  /*1ed0*/  LDC.64 R2, c[0x4][RZ] ;  /* 0x01000000ff027b82 */ /* 0x002e700000000a00 */
[----:B------:R-:W-:Y:S06]  /*1ee0*/  BAR.SYNC.DEFER_BLOCKING 0x0 ;  /* 0x0000000000007b1d */ /* 0x000fec0000010000 */
[----:B-1----:R-:W3:Y:S02]  /*1ef0*/  LDG.E.U8 R2, desc[UR12][R2.64] ;  /* 0x0000000c02027981 */ /* 0x002ee4000c1e1100 */
[----:B---3--:R-:W-:-:S13]  /*1f00*/  ISETP.NE.AND P0, PT, R2, RZ, PT ;  /* 0x000000ff0200720c */ /* 0x008fda0003f05270 */
[----:B------:R-:W-:Y:S05]  /*1f10*/  @P0 BRA `(.L_x_60) ;  /* 0xffffffe000ac0947 */ /* 0x000fea000383ffff */
[----:B------:R-:W-:Y:S05]  /*1f20*/  EXIT ;  /* 0x000000000000794d */ /* 0x000fea0003800000 */
        .weak           $__internal_0_$__cuda_sm20_sqrt_rn_f32_slowpath
        .type           $__internal_0_$__cuda_sm20_sqrt_rn_f32_slowpath,@function
        .size           $__internal_0_$__cuda_sm20_sqrt_rn_f32_slowpath,($__internal_1_$__cuda_sm3x_div_rn_noftz_f32_slowpath - $__internal_0_$__cuda_sm20_sqrt_rn_f32_slowpath)
$__internal_0_$__cuda_sm20_sqrt_rn_f32_slowpath:
[----:B------:R-:W-:-:S13]  /*1f30*/  LOP3.LUT P0, RZ, R0, 0x7fffffff, RZ, 0xc0, !PT ;  /* 0x7fffffff00ff7812 */ /* 0x000fda000780c0ff */
[----:B------:R-:W-:Y:S01]  /*1f40*/  @!P0 IMAD.MOV.U32 R17, RZ, RZ, R0 ;  /* 0x000000ffff118224 */ /* 0x000fe200078e0000 */
[----:B------:R-:W-:Y:S06]  /*1f50*/  @!P0 BRA `(.L_x_61) ;  /* 0x0000000000408947 */ /* 0x000fec0003800000 */
[----:B------:R-:W-:-:S13]  /*1f60*/  FSETP.GEU.FTZ.AND P0, PT, R0, RZ, PT ;  /* 0x000000ff0000720b */ /* 0x000fda0003f1e000 */
[----:B------:R-:W-:Y:S01]  /*1f70*/  @!P0 MOV R17, 0x7fffffff ;  /* 0x7fffffff00118802 */ /* 0x000fe20000000f00 */
[----:B------:R-:W-:Y:S06]  /*1f80*/  @!P0 BRA `(.L_x_61) ;  /* 0x0000000000348947 */ /* 0x000fec0003800000 */
[----:B------:R-:W-:-:S13]  /*1f90*/  FSETP.GTU.FTZ.AND P0, PT, |R0|, +INF , PT ;  /* 0x7f8000000000780b */ /* 0x000fda0003f1c200 */
[----:B------:R-:W-:Y:S01]  /*1fa0*/  @P0 FADD.FTZ R17, R0, 1 ;  /* 0x3f80000000110421 */ /* 0x000fe20000010000 */
[----:B------:R-:W-:Y:S06]  /*1fb0*/  @P0 BRA `(.L_x_61) ;  /* 0x0000000000280947 */ /* 0x000fec0003800000 */
[----:B------:R-:W-:-:S13]  /*1fc0*/  FSETP.NEU.FTZ.AND P0, PT, |R0|, +INF , PT ;  /* 0x7f8000000000780b */ /* 0x000fda0003f1d200 */
[----:B------:R-:W-:-:S04]  /*1fd0*/  @P0 FFMA R22, R0, 1.84467440737095516160e+19, RZ ;  /* 0x5f80000000160823 */ /* 0x000fc800000000ff */
[----:B------:R-:W0:Y:S02]  /*1fe0*/  @P0 MUFU.RSQ R19, R22 ;  /* 0x0000001600130308 */ /* 0x000e240000001400 */
[----:B0-----:R-:W-:Y:S01]  /*1ff0*/  @P0 FMUL.FTZ R11, R22, R19 ;  /* 0x00000013160b0220 */ /* 0x001fe20000410000 */
[----:B------:R-:W-:-:S03]  /*2000*/  @P0 FMUL.FTZ R20, R19, 0.5 ;  /* 0x3f00000013140820 */ /* 0x000fc60000410000 */
[----:B------:R-:W-:-:S04]  /*2010*/  @P0 FADD.FTZ R17, -R11, -RZ ;  /* 0x800000ff0b110221 */ /* 0x000fc80000010100 */
[----:B------:R-:W-:Y:S01]  /*2020*/  @P0 FFMA R24, R11, R17, R22 ;  /* 0x000000110b180223 */ /* 0x000fe20000000016 */
[----:B------:R-:W-:-:S03]  /*2030*/  @!P0 MOV R17, R0 ;  /* 0x0000000000118202 */ /* 0x000fc60000000f00 */
[----:B------:R-:W-:-:S04]  /*2040*/  @P0 FFMA R20, R24, R20, R11 ;  /* 0x0000001418140223 */ /* 0x000fc8000000000b */
[----:B------:R-:W-:-:S07]  /*2050*/  @P0 FMUL.FTZ R17, R20, 2.3283064365386962891e-10 ;  /* 0x2f80000014110820 */ /* 0x000fce0000410000 */
.L_x_61:
[----:B------:R-:W-:-:S04]  /*2060*/  HFMA2 R11, -RZ, RZ, 0, 0 ;  /* 0x00000000ff0b7431 */ /* 0x000fc800000001ff */
[----:B------:R-:W-:Y:S05]  /*2070*/  RET.REL.NODEC R10 `(_Z9KmeansGPUiiP5pointS0_) ;  /* 0xffffffdc0ae07950 */ /* 0x000fea0003c3ffff */
        .weak           $__internal_1_$__cuda_sm3x_div_rn_noftz_f32_slowpath
        .type           $__internal_1_$__cuda_sm3x_div_rn_noftz_f32_slowpath,@function
        .size           $__internal_1_$__cuda_sm3x_div_rn_noftz_f32_slowpath,(.L_x_75 - $__internal_1_$__cuda_sm3x_div_rn_noftz_f32_slowpath)
$__internal_1_$__cuda_sm3x_div_rn_noftz_f32_slowpath:
[----:B------:R-:W-:Y:S01]  /*2080*/  SHF.R.U32.HI R11, RZ, 0x17, R3 ;  /* 0x00000017ff0b7819 */ /* 0x000fe20000011603 */
[----:B------:R-:W-:Y:S01]  /*2090*/  BSSY.RECONVERGENT B2, `(.L_x_62) ;  /* 0x0000062000027945 */ /* 0x000fe20003800200 */
[----:B------:R-:W-:Y:S02]  /*20a0*/  SHF.R.U32.HI R10, RZ, 0x17, R0 ;  /* 0x00000017ff0a7819 */ /* 0x000fe40000011600 */
[----:B------:R-:W-:Y:S02]  /*20b0*/  LOP3.LUT R11, R11, 0xff, RZ, 0xc0, !PT ;  /* 0x000000ff0b0b7812 */ /* 0x000fe400078ec0ff */
[----:B------:R-:W-:-:S03]  /*20c0*/  LOP3.LUT R14, R10, 0xff, RZ, 0xc0, !PT ;  /* 0x000000ff0a0e7812 */ /* 0x000fc600078ec0ff */
[----:B------:R-:W-:Y:S01]  /*20d0*/  VIADD R13, R11, 0xffffffff ;  /* 0xffffffff0b0d7836 */ /* 0x000fe20000000000 */
[----:B------:R-:W-:-:S04]  /*20e0*/  IADD3 R12, PT, PT, R14, -0x1, RZ ;  /* 0xffffffff0e0c7810 */ /* 0x000fc80007ffe0ff */
[----:B------:R-:W-:-:S04]  /*20f0*/  ISETP.GT.U32.AND P0, PT, R13, 0xfd, PT ;  /* 0x000000fd0d00780c */ /* 0x000fc80003f04070 */
[----:B------:R-:W-:-:S13]  /*2100*/  ISETP.GT.U32.OR P0, PT, R12, 0xfd, P0 ;  /* 0x000000fd0c00780c */ /* 0x000fda0000704470 */
[----:B------:R-:W-:Y:S01]  /*2110*/  @!P0 MOV R10, RZ ;  /* 0x000000ff000a8202 */ /* 0x000fe20000000f00 */
[----:B------:R-:W-:Y:S06]  /*2120*/  @!P0 BRA `(.L_x_63) ;  /* 0x00000000005c8947 */ /* 0x000fec0003800000 */
[----:B------:R-:W-:Y:S02]  /*2130*/  FSETP.GTU.FTZ.AND P0, PT, |R0|, +INF , PT ;  /* 0x7f8000000000780b */ /* 0x000fe40003f1c200 */
[----:B------:R-:W-:-:S04]  /*2140*/  FSETP.GTU.FTZ.AND P1, PT, |R3|, +INF , PT ;  /* 0x7f8000000300780b */ /* 0x000fc80003f3c200 */
[----:B------:R-:W-:-:S13]  /*2150*/  PLOP3.LUT P0, PT, P0, P1, PT, 0xf8, 0x8f ;  /* 0x00000000008f781c */ /* 0x000fda0000703f70 */
[----:B------:R-:W-:Y:S05]  /*2160*/  @P0 BRA `(.L_x_64) ;  /* 0x00000004004c0947 */ /* 0x000fea0003800000 */
[----:B------:R-:W-:-:S13]  /*2170*/  LOP3.LUT P0, RZ, R3, 0x7fffffff, R0, 0xc8, !PT ;  /* 0x7fffffff03ff7812 */ /* 0x000fda000780c800 */
[----:B------:R-:W-:Y:S05]  /*2180*/  @!P0 BRA `(.L_x_65) ;  /* 0x00000004003c8947 */ /* 0x000fea0003800000 */
[C---:B------:R-:W-:Y:S02]  /*2190*/  FSETP.NEU.FTZ.AND P2, PT, |R0|.reuse, +INF , PT ;  /* 0x7f8000000000780b */ /* 0x040fe40003f5d200 */
[----:B------:R-:W-:Y:S02]  /*21a0*/  FSETP.NEU.FTZ.AND P1, PT, |R3|, +INF , PT ;  /* 0x7f8000000300780b */ /* 0x000fe40003f3d200 */
[----:B------:R-:W-:-:S11]  /*21b0*/  FSETP.NEU.FTZ.AND P0, PT, |R0|, +INF , PT ;  /* 0x7f8000000000780b */ /* 0x000fd60003f1d200 */
[----:B------:R-:W-:Y:S05]  /*21c0*/  @!P1 BRA !P2, `(.L_x_65) ;  /* 0x00000004002c9947 */ /* 0x000fea0005000000 */
[----:B------:R-:W-:-:S04]  /*21d0*/  LOP3.LUT P2, RZ, R0, 0x7fffffff, RZ, 0xc0, !PT ;  /* 0x7fffffff00ff7812 */ /* 0x000fc8000784c0ff */
[----:B------:R-:W-:-:S13]  /*21e0*/  PLOP3.LUT P1, PT, P1, P2, PT, 0x2f, 0xf2 ;  /* 0x0000000000f2781c */ /* 0x000fda0000f24577 */
[----:B------:R-:W-:Y:S05]  /*21f0*/  @P1 BRA `(.L_x_66) ;  /* 0x0000000400181947 */ /* 0x000fea0003800000 */
[----:B------:R-:W-:-:S04]  /*2200*/  LOP3.LUT P1, RZ, R3, 0x7fffffff, RZ, 0xc0, !PT ;  /* 0x7fffffff03ff7812 */ /* 0x000fc8000782c0ff */
[----:B------:R-:W-:-:S13]  /*2210*/  PLOP3.LUT P0, PT, P0, P1, PT, 0x2f, 0xf2 ;  /* 0x0000000000f2781c */ /* 0x000fda0000702577 */
[----:B------:R-:W-:Y:S05]  /*2220*/  @P0 BRA `(.L_x_67) ;  /* 0x0000000400000947 */ /* 0x000fea0003800000 */
[----:B------:R-:W-:Y:S02]  /*2230*/  ISETP.GE.AND P0, PT, R12, RZ, PT ;  /* 0x000000ff0c00720c */ /* 0x000fe40003f06270 */
[----:B------:R-:W-:-:S11]  /*2240*/  ISETP.GE.AND P1, PT, R13, RZ, PT ;  /* 0x000000ff0d00720c */ /* 0x000fd60003f26270 */
[----:B------:R-:W-:Y:S01]  /*2250*/  @P0 MOV R10, RZ ;  /* 0x000000ff000a0202 */ /* 0x000fe20000000f00 */
[----:B------:R-:W-:Y:S02]  /*2260*/  @!P0 IMAD.MOV.U32 R10, RZ, RZ, -0x40 ;  /* 0xffffffc0ff0a8424 */ /* 0x000fe400078e00ff */
[----:B------:R-:W-:Y:S01]  /*2270*/  @!P0 FFMA R0, R0, 1.84467440737095516160e+19, RZ ;  /* 0x5f80000000008823 */ /* 0x000fe200000000ff */
[----:B------:R-:W-:Y:S02]  /*2280*/  @!P1 FFMA R3, R3, 1.84467440737095516160e+19, RZ ;  /* 0x5f80000003039823 */ /* 0x000fe400000000ff */
[----:B------:R-:W-:-:S07]  /*2290*/  @!P1 IADD3 R10, PT, PT, R10, 0x40, RZ ;  /* 0x000000400a0a9810 */ /* 0x000fce0007ffe0ff */
.L_x_63:
[----:B------:R-:W-:Y:S01]  /*22a0*/  LEA R12, R11, 0xc0800000, 0x17 ;  /* 0xc08000000b0c7811 */ /* 0x000fe200078eb8ff */
[----:B------:R-:W-:Y:S03]  /*22b0*/  BSSY.RECONVERGENT B3, `(.L_x_68) ;  /* 0x0000036000037945 */ /* 0x000fe60003800200 */
[----:B------:R-:W-:Y:S02]  /*22c0*/  IADD3 R12, PT, PT, -R12, R3, RZ ;  /* 0x000000030c0c7210 */ /* 0x000fe40007ffe1ff */
[----:B------:R-:W-:Y:S02]  /*22d0*/  IADD3 R3, PT, PT, R14, -0x7f, RZ ;  /* 0xffffff810e037810 */ /* 0x000fe40007ffe0ff */
[----:B------:R-:W0:Y:S01]  /*22e0*/  MUFU.RCP R13, R12 ;  /* 0x0000000c000d7308 */ /* 0x000e220000001000 */
[----:B------:R-:W-:Y:S01]  /*22f0*/  FADD.FTZ R15, -R12, -RZ ;  /* 0x800000ff0c0f7221 */ /* 0x000fe20000010100 */
[C---:B------:R-:W-:Y:S01]  /*2300*/  IADD3 R11, PT, PT, R3.reuse, 0x7f, -R11 ;  /* 0x0000007f030b7810 */ /* 0x040fe20007ffe80b */
[----:B------:R-:W-:-:S04]  /*2310*/  IMAD R0, R3, -0x800000, R0 ;  /* 0xff80000003007824 */ /* 0x000fc800078e0200 */
[----:B------:R-:W-:Y:S02]  /*2320*/  IMAD.IADD R11, R11, 0x1, R10 ;  /* 0x000000010b0b7824 */ /* 0x000fe400078e020a */
[----:B0-----:R-:W-:-:S04]  /*2330*/  FFMA R14, R13, R15, 1 ;  /* 0x3f8000000d0e7423 */ /* 0x001fc8000000000f */
[----:B------:R-:W-:-:S04]  /*2340*/  FFMA R16, R13, R14, R13 ;  /* 0x0000000e0d107223 */ /* 0x000fc8000000000d */
[----:B------:R-:W-:-:S04]  /*2350*/  FFMA R13, R0, R16, RZ ;  /* 0x00000010000d7223 */ /* 0x000fc800000000ff */
[----:B------:R-:W-:-:S04]  /*2360*/  FFMA R14, R15, R13, R0 ;  /* 0x0000000d0f0e7223 */ /* 0x000fc80000000000 */
[----:B------:R-:W-:-:S04]  /*2370*/  FFMA R13, R16, R14, R13 ;  /* 0x0000000e100d7223 */ /* 0x000fc8000000000d */
[----:B------:R-:W-:-:S04]  /*2380*/  FFMA R14, R15, R13, R0 ;  /* 0x0000000d0f0e7223 */ /* 0x000fc80000000000 */
[----:B------:R-:W-:-:S05]  /*2390*/  FFMA R0, R16, R14, R13 ;  /* 0x0000000e10007223 */ /* 0x000fca000000000d */
[----:B------:R-:W-:-:S04]  /*23a0*/  SHF.R.U32.HI R3, RZ, 0x17, R0 ;  /* 0x00000017ff037819 */ /* 0x000fc80000011600 */
[----:B------:R-:W-:-:S04]  /*23b0*/  LOP3.LUT R3, R3, 0xff, RZ, 0xc0, !PT ;  /* 0x000000ff03037812 */ /* 0x000fc800078ec0ff */
[----:B------:R-:W-:-:S04]  /*23c0*/  IADD3 R15, PT, PT, R3, R11, RZ ;  /* 0x0000000b030f7210 */ /* 0x000fc80007ffe0ff */
[----:B------:R-:W-:-:S04]  /*23d0*/  IADD3 R3, PT, PT, R15, -0x1, RZ ;  /* 0xffffffff0f037810 */ /* 0x000fc80007ffe0ff */
[----:B------:R-:W-:-:S13]  /*23e0*/  ISETP.GE.U32.AND P0, PT, R3, 0xfe, PT ;  /* 0x000000fe0300780c */ /* 0x000fda0003f06070 */
[----:B------:R-:W-:Y:S05]  /*23f0*/  @!P0 BRA `(.L_x_69) ;  /* 0x0000000000808947 */ /* 0x000fea0003800000 */
[----:B------:R-:W-:-:S13]  /*2400*/  ISETP.GT.AND P0, PT, R15, 0xfe, PT ;  /* 0x000000fe0f00780c */ /* 0x000fda0003f04270 */
[----:B------:R-:W-:Y:S05]  /*2410*/  @P0 BRA `(.L_x_70) ;  /* 0x00000000006c0947 */ /* 0x000fea0003800000 */
[----:B------:R-:W-:-:S13]  /*2420*/  ISETP.GE.AND P0, PT, R15, 0x1, PT ;  /* 0x000000010f00780c */ /* 0x000fda0003f06270 */
[----:B------:R-:W-:Y:S05]  /*2430*/  @P0 BRA `(.L_x_71) ;  /* 0x0000000000740947 */ /* 0x000fea0003800000 */
[----:B------:R-:W-:Y:S02]  /*2440*/  ISETP.GE.AND P0, PT, R15, -0x18, PT ;  /* 0xffffffe80f00780c */ /* 0x000fe40003f06270 */
[----:B------:R-:W-:-:S11]  /*2450*/  LOP3.LUT R0, R0, 0x80000000, RZ, 0xc0, !PT ;  /* 0x8000000000007812 */ /* 0x000fd600078ec0ff */
[----:B------:R-:W-:Y:S05]  /*2460*/  @!P0 BRA `(.L_x_71) ;  /* 0x0000000000688947 */ /* 0x000fea0003800000 */
[CCC-:B------:R-:W-:Y:S01]  /*2470*/  FFMA.RZ R3, R16.reuse, R14.reuse, R13.reuse ;  /* 0x0000000e10037223 */ /* 0x1c0fe2000000c00d */
[C---:B------:R-:W-:Y:S01]  /*2480*/  IADD3 R12, PT, PT, R15.reuse, 0x20, RZ ;  /* 0x000000200f0c7810 */ /* 0x040fe20007ffe0ff */
[CCC-:B------:R-:W-:Y:S01]  /*2490*/  FFMA.RM R10, R16.reuse, R14.reuse, R13.reuse ;  /* 0x0000000e100a7223 */ /* 0x1c0fe2000000400d */
[----:B------:R-:W-:Y:S02]  /*24a0*/  ISETP.NE.AND P2, PT, R15, RZ, PT ;  /* 0x000000ff0f00720c */ /* 0x000fe40003f45270 */
[----:B------:R-:W-:Y:S01]  /*24b0*/  LOP3.LUT R11, R3, 0x7fffff, RZ, 0xc0, !PT ;  /* 0x007fffff030b7812 */ /* 0x000fe200078ec0ff */
[----:B------:R-:W-:Y:S01]  /*24c0*/  FFMA.RP R3, R16, R14, R13 ;  /* 0x0000000e10037223 */ /* 0x000fe2000000800d */
[----:B------:R-:W-:Y:S01]  /*24d0*/  IMAD.MOV R13, RZ, RZ, -R15 ;  /* 0x000000ffff0d7224 */ /* 0x000fe200078e0a0f */
[----:B------:R-:W-:Y:S02]  /*24e0*/  ISETP.NE.AND P1, PT, R15, RZ, PT ;  /* 0x000000ff0f00720c */ /* 0x000fe40003f25270 */
[----:B------:R-:W-:-:S02]  /*24f0*/  LOP3.LUT R11, R11, 0x800000, RZ, 0xfc, !PT ;  /* 0x008000000b0b7812 */ /* 0x000fc400078efcff */
[----:B------:R-:W-:Y:S02]  /*2500*/  FSETP.NEU.FTZ.AND P0, PT, R3, R10, PT ;  /* 0x0000000a0300720b */ /* 0x000fe40003f1d000 */
[----:B------:R-:W-:Y:S02]  /*2510*/  SHF.L.U32 R12, R11, R12, RZ ;  /* 0x0000000c0b0c7219 */ /* 0x000fe400000006ff */
[----:B------:R-:W-:Y:S02]  /*2520*/  SEL R10, R13, RZ, P2 ;  /* 0x000000ff0d0a7207 */ /* 0x000fe40001000000 */
[----:B------:R-:W-:Y:S02]  /*2530*/  ISETP.NE.AND P1, PT, R12, RZ, P1 ;  /* 0x000000ff0c00720c */ /* 0x000fe40000f25270 */
[----:B------:R-:W-:Y:S02]  /*2540*/  SHF.R.U32.HI R10, RZ, R10, R11 ;  /* 0x0000000aff0a7219 */ /* 0x000fe4000001160b */
[----:B------:R-:W-:-:S02]  /*2550*/  PLOP3.LUT P0, PT, P0, P1, PT, 0xf8, 0x8f ;  /* 0x00000000008f781c */ /* 0x000fc40000703f70 */
[----:B------:R-:W-:Y:S02]  /*2560*/  SHF.R.U32.HI R12, RZ, 0x1, R10 ;  /* 0x00000001ff0c7819 */ /* 0x000fe4000001160a */
[----:B------:R-:W-:-:S04]  /*2570*/  SEL R3, RZ, 0x1, !P0 ;  /* 0x00000001ff037807 */ /* 0x000fc80004000000 */
[----:B------:R-:W-:-:S04]  /*2580*/  LOP3.LUT R3, R3, 0x1, R12, 0xf8, !PT ;  /* 0x0000000103037812 */ /* 0x000fc800078ef80c */
[----:B------:R-:W-:-:S04]  /*2590*/  LOP3.LUT R3, R3, R10, RZ, 0xc0, !PT ;  /* 0x0000000a03037212 */ /* 0x000fc800078ec0ff */
[----:B------:R-:W-:-:S04]  /*25a0*/  IADD3 R3, PT, PT, R12, R3, RZ ;  /* 0x000000030c037210 */ /* 0x000fc80007ffe0ff */
[----:B------:R-:W-:Y:S01]  /*25b0*/  LOP3.LUT R0, R3, R0, RZ, 0xfc, !PT ;  /* 0x0000000003007212 */ /* 0x000fe200078efcff */
[----:B------:R-:W-:Y:S06]  /*25c0*/  BRA `(.L_x_71) ;  /* 0x0000000000107947 */ /* 0x000fec0003800000 */
.L_x_70:
[----:B------:R-:W-:-:S04]  /*25d0*/  LOP3.LUT R0, R0, 0x80000000, RZ, 0xc0, !PT ;  /* 0x8000000000007812 */ /* 0x000fc800078ec0ff */
[----:B------:R-:W-:Y:S01]  /*25e0*/  LOP3.LUT R0, R0, 0x7f800000, RZ, 0xfc, !PT ;  /* 0x7f80000000007812 */ /* 0x000fe200078efcff */
[----:B------:R-:W-:Y:S06]  /*25f0*/  BRA `(.L_x_71) ;  /* 0x0000000000047947 */ /* 0x000fec0003800000 */
.L_x_69:
[----:B------:R-:W-:-:S07]  /*2600*/  LEA R0, R11, R0, 0x17 ;  /* 0x000000000b007211 */ /* 0x000fce00078eb8ff */
.L_x_71:
[----:B------:R-:W-:Y:S05]  /*2610*/  BSYNC.RECONVERGENT B3 ;  /* 0x0000000000037941 */ /* 0x000fea0003800200 */
.L_x_68:
[----:B------:R-:W-:Y:S05]  /*2620*/  BRA `(.L_x_72) ;  /* 0x0000000000207947 */ /* 0x000fea0003800000 */
.L_x_67:
[----:B------:R-:W-:-:S04]  /*2630*/  LOP3.LUT R0, R3, 0x80000000, R0, 0x48, !PT ;  /* 0x8000000003007812 */ /* 0x000fc800078e4800 */
[----:B------:R-:W-:Y:S01]  /*2640*/  LOP3.LUT R0, R0, 0x7f800000, RZ, 0xfc, !PT ;  /* 0x7f80000000007812 */ /* 0x000fe200078efcff */
[----:B------:R-:W-:Y:S06]  /*2650*/  BRA `(.L_x_72) ;  /* 0x0000000000147947 */ /* 0x000fec0003800000 */
.L_x_66:
[----:B------:R-:W-:Y:S01]  /*2660*/  LOP3.LUT R0, R3, 0x80000000, R0, 0x48, !PT ;  /* 0x8000000003007812 */ /* 0x000fe200078e4800 */
[----:B------:R-:W-:Y:S06]  /*2670*/  BRA `(.L_x_72) ;  /* 0x00000000000c7947 */ /* 0x000fec0003800000 */
.L_x_65:
[----:B------:R-:W0:Y:S01]  /*2680*/  MUFU.RSQ R0, -QNAN ;  /* 0xffc0000000007908 */ /* 0x000e220000001400 */
[----:B------:R-:W-:Y:S05]  /*2690*/  BRA `(.L_x_72) ;  /* 0x0000000000047947 */ /* 0x000fea0003800000 */
.L_x_64:
[----:B------:R-:W-:-:S07]  /*26a0*/  FADD.FTZ R0, R0, R3 ;  /* 0x0000000300007221 */ /* 0x000fce0000010000 */
.L_x_72:
[----:B------:R-:W-:Y:S05]  /*26b0*/  BSYNC.RECONVERGENT B2 ;  /* 0x0000000000027941 */ /* 0x000fea0003800200 */
.L_x_62:
[----:B------:R-:W-:-:S04]  /*26c0*/  HFMA2 R3, -RZ, RZ, 0, 0 ;  /* 0x00000000ff037431 */ /* 0x000fc800000001ff */
[----:B0-----:R-:W-:Y:S05]  /*26d0*/  RET.REL.NODEC R2 `(_Z9KmeansGPUiiP5pointS0_) ;  /* 0xffffffd802487950 */ /* 0x001fea0003c3ffff */
.L_x_73:
[----:B------:R-:W-:-:S00]  /*26e0*/  BRA `(.L_x_73) ;  /* 0xfffffffc00fc7947 */ /* 0x000fc0000383ffff */
[----:B------:R-:W-:-:S00]  /*26f0*/  NOP ;  /* 0x0000000000007918 */ /* 0x000fc00000000000 */
        /* <DEDUP_REMOVED lines=8> */
.L_x_75:


//--------------------- .nv.global.init           --------------------------
	.section	.nv.global.init,"aw",@progbits
.nv.global.init:
	.type		flag,@object
	.size		flag,(.L_0 - flag)
flag:
        /*0000*/ 	.byte	0x01
.L_0:


//--------------------- .nv.shared.reserved.0     --------------------------
	.section	.nv.shared.reserved.0,"aw",@nobits
	.weak		__nv_reservedSMEM_offset_0_alias
	.size		__nv_reservedSMEM_offset_0_alias, 0, 64
	.other		__nv_reservedSMEM_offset_0_alias,@"STO_CUDA_RESERVED_SHARED STV_DEFAULT"
__nv_reservedSMEM_offset_0_alias:
	.zero		0
	.zero		64


//--------------------- .nv.constant0._Z9KmeansGPUiiP5pointS0_ --------------------------
	.section	.nv.constant0._Z9KmeansGPUiiP5pointS0_,"a",@progbits
	.sectionflags	@""
	.align	4
.nv.constant0._Z9KmeansGPUiiP5pointS0_:
	.zero		920


//--------------------- SYMBOLS --------------------------

	.type		.nv.reservedSmem.offset0,@object
	.size		.nv.reservedSmem.offset0,0x4
